//
// Generated by NVIDIA NVVM Compiler
//
// Compiler Build ID: CL-36424714
// Cuda compilation tools, release 13.0, V13.0.88
// Based on NVVM 20.0.0
//

.version 9.0
.target sm_100
.address_size 64

	// .globl	_Z24process_facility_requestPiS_S_S_iP7REQUEST

.visible .entry _Z24process_facility_requestPiS_S_S_iP7REQUEST(
	.param .u64 .ptr .align 1 _Z24process_facility_requestPiS_S_S_iP7REQUEST_param_0,
	.param .u64 .ptr .align 1 _Z24process_facility_requestPiS_S_S_iP7REQUEST_param_1,
	.param .u64 .ptr .align 1 _Z24process_facility_requestPiS_S_S_iP7REQUEST_param_2,
	.param .u64 .ptr .align 1 _Z24process_facility_requestPiS_S_S_iP7REQUEST_param_3,
	.param .u32 _Z24process_facility_requestPiS_S_S_iP7REQUEST_param_4,
	.param .u64 .ptr .align 1 _Z24process_facility_requestPiS_S_S_iP7REQUEST_param_5
)
{
	.local .align 16 .b8 	__local_depot0[96];
	.reg .b64 	%SP;
	.reg .b64 	%SPL;
	.reg .pred 	%p<48>;
	.reg .b16 	%rs<51>;
	.reg .b32 	%r<132>;
	.reg .b64 	%rd<35>;

	mov.u64 	%SPL, __local_depot0;
	ld.param.u64 	%rd6, [_Z24process_facility_requestPiS_S_S_iP7REQUEST_param_0];
	ld.param.u64 	%rd7, [_Z24process_facility_requestPiS_S_S_iP7REQUEST_param_1];
	ld.param.u64 	%rd10, [_Z24process_facility_requestPiS_S_S_iP7REQUEST_param_2];
	ld.param.u64 	%rd8, [_Z24process_facility_requestPiS_S_S_iP7REQUEST_param_3];
	ld.param.u32 	%r39, [_Z24process_facility_requestPiS_S_S_iP7REQUEST_param_4];
	ld.param.u64 	%rd9, [_Z24process_facility_requestPiS_S_S_iP7REQUEST_param_5];
	cvta.to.global.u64 	%rd11, %rd10;
	add.u64 	%rd1, %SPL, 0;
	mov.u32 	%r1, %ctaid.x;
	mov.u32 	%r2, %tid.x;
	mul.wide.u32 	%rd13, %r1, 4;
	add.s64 	%rd14, %rd11, %rd13;
	ld.global.u32 	%r40, [%rd14];
	setp.ge.u32 	%p1, %r2, %r40;
	@%p1 bra 	$L__BB0_28;
	cvta.to.global.u64 	%rd15, %rd8;
	cvta.to.global.u64 	%rd16, %rd7;
	mad.lo.s32 	%r42, %r1, 30, %r2;
	mul.wide.u32 	%rd17, %r42, 4;
	add.s64 	%rd18, %rd16, %rd17;
	ld.global.u32 	%r43, [%rd18];
	st.local.v4.u32 	[%rd1], {%r43, %r43, %r43, %r43};
	st.local.v4.u32 	[%rd1+16], {%r43, %r43, %r43, %r43};
	add.s64 	%rd2, %rd1, 32;
	st.local.v4.u32 	[%rd1+32], {%r43, %r43, %r43, %r43};
	st.local.v4.u32 	[%rd1+48], {%r43, %r43, %r43, %r43};
	st.local.v4.u32 	[%rd1+64], {%r43, %r43, %r43, %r43};
	st.local.v4.u32 	[%rd1+80], {%r43, %r43, %r43, %r43};
	mul.lo.s32 	%r120, %r39, %r42;
	add.s64 	%rd19, %rd15, %rd17;
	ld.global.u32 	%r4, [%rd19];
	setp.lt.s32 	%p2, %r4, 1;
	mov.b32 	%r130, 0;
	@%p2 bra 	$L__BB0_27;
	cvta.to.global.u64 	%rd3, %rd9;
	add.s32 	%r5, %r4, %r120;
	mov.b32 	%r130, 0;
$L__BB0_3:
	mul.wide.s32 	%rd20, %r120, 20;
	add.s64 	%rd21, %rd3, %rd20;
	ld.global.u32 	%r8, [%rd21+16];
	ld.global.u32 	%r9, [%rd21+12];
	add.s32 	%r128, %r9, -1;
	add.s32 	%r11, %r8, -1;
	add.s32 	%r12, %r128, %r8;
	setp.gt.s32 	%p3, %r9, %r12;
	@%p3 bra 	$L__BB0_25;
	and.b32  	%r13, %r8, 15;
	setp.lt.u32 	%p4, %r11, 15;
	mov.b16 	%rs50, 1;
	mov.u32 	%r126, %r128;
	@%p4 bra 	$L__BB0_8;
	and.b32  	%r45, %r8, -16;
	neg.s32 	%r122, %r45;
	mov.b16 	%rs50, 1;
	mov.u32 	%r123, %r9;
	mov.u32 	%r124, %r128;
$L__BB0_6:
	.pragma "nounroll";
	mul.wide.s32 	%rd22, %r124, 4;
	add.s64 	%rd23, %rd2, %rd22;
	ld.local.u32 	%r46, [%rd23+-32];
	setp.lt.s32 	%p5, %r46, 1;
	ld.local.u32 	%r48, [%rd23+-28];
	setp.lt.s32 	%p6, %r48, 1;
	ld.local.u32 	%r50, [%rd23+-24];
	setp.lt.s32 	%p7, %r50, 1;
	ld.local.u32 	%r52, [%rd23+-20];
	setp.lt.s32 	%p8, %r52, 1;
	ld.local.u32 	%r54, [%rd23+-16];
	setp.lt.s32 	%p9, %r54, 1;
	ld.local.u32 	%r56, [%rd23+-12];
	setp.lt.s32 	%p10, %r56, 1;
	ld.local.u32 	%r58, [%rd23+-8];
	setp.lt.s32 	%p11, %r58, 1;
	ld.local.u32 	%r60, [%rd23+-4];
	setp.lt.s32 	%p12, %r60, 1;
	ld.local.u32 	%r62, [%rd23];
	setp.lt.s32 	%p13, %r62, 1;
	ld.local.u32 	%r64, [%rd23+4];
	setp.lt.s32 	%p14, %r64, 1;
	ld.local.u32 	%r66, [%rd23+8];
	setp.lt.s32 	%p15, %r66, 1;
	ld.local.u32 	%r68, [%rd23+12];
	setp.lt.s32 	%p16, %r68, 1;
	ld.local.u32 	%r70, [%rd23+16];
	setp.lt.s32 	%p17, %r70, 1;
	ld.local.u32 	%r72, [%rd23+20];
	setp.lt.s32 	%p18, %r72, 1;
	ld.local.u32 	%r74, [%rd23+24];
	ld.local.u32 	%r76, [%rd23+28];
	min.s32 	%r77, %r76, %r74;
	setp.lt.s32 	%p19, %r77, 1;
	selp.b16 	%rs18, 0, %rs50, %p5;
	selp.b16 	%rs19, 0, %rs18, %p6;
	selp.b16 	%rs20, 0, %rs19, %p7;
	selp.b16 	%rs21, 0, %rs20, %p8;
	selp.b16 	%rs22, 0, %rs21, %p9;
	selp.b16 	%rs23, 0, %rs22, %p10;
	selp.b16 	%rs24, 0, %rs23, %p11;
	selp.b16 	%rs25, 0, %rs24, %p12;
	selp.b16 	%rs26, 0, %rs25, %p13;
	selp.b16 	%rs27, 0, %rs26, %p14;
	selp.b16 	%rs28, 0, %rs27, %p15;
	selp.b16 	%rs29, 0, %rs28, %p16;
	selp.b16 	%rs30, 0, %rs29, %p17;
	selp.b16 	%rs31, 0, %rs30, %p18;
	selp.b16 	%rs50, 0, %rs31, %p19;
	add.s32 	%r124, %r124, 16;
	add.s32 	%r123, %r123, 16;
	add.s32 	%r122, %r122, 16;
	setp.ne.s32 	%p20, %r122, 0;
	@%p20 bra 	$L__BB0_6;
	add.s32 	%r126, %r123, -1;
$L__BB0_8:
	setp.eq.s32 	%p21, %r13, 0;
	@%p21 bra 	$L__BB0_18;
	and.b32  	%r23, %r8, 7;
	setp.lt.u32 	%p22, %r13, 8;
	@%p22 bra 	$L__BB0_11;
	mul.wide.s32 	%rd24, %r126, 4;
	add.s64 	%rd25, %rd1, %rd24;
	ld.local.u32 	%r78, [%rd25];
	setp.lt.s32 	%p23, %r78, 1;
	ld.local.u32 	%r80, [%rd25+4];
	setp.lt.s32 	%p24, %r80, 1;
	ld.local.u32 	%r82, [%rd25+8];
	setp.lt.s32 	%p25, %r82, 1;
	ld.local.u32 	%r84, [%rd25+12];
	setp.lt.s32 	%p26, %r84, 1;
	ld.local.u32 	%r86, [%rd25+16];
	setp.lt.s32 	%p27, %r86, 1;
	ld.local.u32 	%r88, [%rd25+20];
	setp.lt.s32 	%p28, %r88, 1;
	ld.local.u32 	%r90, [%rd25+24];
	ld.local.u32 	%r92, [%rd25+28];
	min.s32 	%r93, %r92, %r90;
	setp.lt.s32 	%p29, %r93, 1;
	selp.b16 	%rs33, 0, %rs50, %p23;
	selp.b16 	%rs34, 0, %rs33, %p24;
	selp.b16 	%rs35, 0, %rs34, %p25;
	selp.b16 	%rs36, 0, %rs35, %p26;
	selp.b16 	%rs37, 0, %rs36, %p27;
	selp.b16 	%rs38, 0, %rs37, %p28;
	selp.b16 	%rs50, 0, %rs38, %p29;
	add.s32 	%r126, %r126, 8;
$L__BB0_11:
	setp.eq.s32 	%p30, %r23, 0;
	@%p30 bra 	$L__BB0_18;
	and.b32  	%r26, %r8, 3;
	setp.lt.u32 	%p31, %r23, 4;
	@%p31 bra 	$L__BB0_14;
	mul.wide.s32 	%rd26, %r126, 4;
	add.s64 	%rd27, %rd1, %rd26;
	ld.local.u32 	%r94, [%rd27];
	setp.lt.s32 	%p32, %r94, 1;
	ld.local.u32 	%r96, [%rd27+4];
	setp.lt.s32 	%p33, %r96, 1;
	ld.local.u32 	%r98, [%rd27+8];
	ld.local.u32 	%r100, [%rd27+12];
	min.s32 	%r101, %r100, %r98;
	setp.lt.s32 	%p34, %r101, 1;
	selp.b16 	%rs40, 0, %rs50, %p32;
	selp.b16 	%rs41, 0, %rs40, %p33;
	selp.b16 	%rs50, 0, %rs41, %p34;
	add.s32 	%r126, %r126, 4;
$L__BB0_14:
	setp.eq.s32 	%p35, %r26, 0;
	@%p35 bra 	$L__BB0_18;
	mul.wide.s32 	%rd28, %r126, 4;
	add.s64 	%rd4, %rd1, %rd28;
	ld.local.u32 	%r102, [%rd4];
	setp.lt.s32 	%p36, %r102, 1;
	selp.b16 	%rs50, 0, %rs50, %p36;
	setp.eq.s32 	%p37, %r26, 1;
	@%p37 bra 	$L__BB0_18;
	ld.local.u32 	%r103, [%rd4+4];
	setp.lt.s32 	%p38, %r103, 1;
	selp.b16 	%rs50, 0, %rs50, %p38;
	setp.eq.s32 	%p39, %r26, 2;
	@%p39 bra 	$L__BB0_18;
	ld.local.u32 	%r104, [%rd4+8];
	setp.lt.s32 	%p40, %r104, 1;
	selp.b16 	%rs50, 0, %rs50, %p40;
$L__BB0_18:
	and.b16  	%rs42, %rs50, 255;
	setp.eq.s16 	%p41, %rs42, 0;
	@%p41 bra 	$L__BB0_26;
	and.b32  	%r29, %r8, 3;
	setp.eq.s32 	%p42, %r29, 0;
	@%p42 bra 	$L__BB0_23;
	mul.wide.s32 	%rd29, %r9, 4;
	add.s64 	%rd5, %rd1, %rd29;
	ld.local.u32 	%r105, [%rd5+-4];
	add.s32 	%r106, %r105, -1;
	st.local.u32 	[%rd5+-4], %r106;
	setp.eq.s32 	%p43, %r29, 1;
	mov.u32 	%r128, %r9;
	@%p43 bra 	$L__BB0_23;
	ld.local.u32 	%r107, [%rd5];
	add.s32 	%r108, %r107, -1;
	st.local.u32 	[%rd5], %r108;
	add.s32 	%r128, %r9, 1;
	setp.eq.s32 	%p44, %r29, 2;
	@%p44 bra 	$L__BB0_23;
	ld.local.u32 	%r109, [%rd5+4];
	add.s32 	%r110, %r109, -1;
	st.local.u32 	[%rd5+4], %r110;
	add.s32 	%r128, %r9, 2;
$L__BB0_23:
	setp.lt.u32 	%p45, %r11, 3;
	@%p45 bra 	$L__BB0_25;
$L__BB0_24:
	mul.wide.s32 	%rd30, %r128, 4;
	add.s64 	%rd31, %rd1, %rd30;
	ld.local.u32 	%r111, [%rd31];
	add.s32 	%r112, %r111, -1;
	st.local.u32 	[%rd31], %r112;
	ld.local.u32 	%r113, [%rd31+4];
	add.s32 	%r114, %r113, -1;
	st.local.u32 	[%rd31+4], %r114;
	ld.local.u32 	%r115, [%rd31+8];
	add.s32 	%r116, %r115, -1;
	st.local.u32 	[%rd31+8], %r116;
	ld.local.u32 	%r117, [%rd31+12];
	add.s32 	%r118, %r117, -1;
	st.local.u32 	[%rd31+12], %r118;
	add.s32 	%r128, %r128, 4;
	setp.ne.s32 	%p46, %r128, %r12;
	@%p46 bra 	$L__BB0_24;
$L__BB0_25:
	add.s32 	%r130, %r130, 1;
$L__BB0_26:
	add.s32 	%r120, %r120, 1;
	setp.lt.s32 	%p47, %r120, %r5;
	@%p47 bra 	$L__BB0_3;
$L__BB0_27:
	cvta.to.global.u64 	%rd32, %rd6;
	mul.wide.u32 	%rd33, %r1, 4;
	add.s64 	%rd34, %rd32, %rd33;
	atom.global.add.u32 	%r119, [%rd34], %r130;
$L__BB0_28:
	ret;

}
	// .globl	_Z9enqueuingP7REQUESTS0_Piiii
.visible .entry _Z9enqueuingP7REQUESTS0_Piiii(
	.param .u64 .ptr .align 1 _Z9enqueuingP7REQUESTS0_Piiii_param_0,
	.param .u64 .ptr .align 1 _Z9enqueuingP7REQUESTS0_Piiii_param_1,
	.param .u64 .ptr .align 1 _Z9enqueuingP7REQUESTS0_Piiii_param_2,
	.param .u32 _Z9enqueuingP7REQUESTS0_Piiii_param_3,
	.param .u32 _Z9enqueuingP7REQUESTS0_Piiii_param_4,
	.param .u32 _Z9enqueuingP7REQUESTS0_Piiii_param_5
)
{
	.reg .pred 	%p<17>;
	.reg .b32 	%r<177>;
	.reg .b64 	%rd<112>;

	ld.param.u64 	%rd13, [_Z9enqueuingP7REQUESTS0_Piiii_param_0];
	ld.param.u64 	%rd14, [_Z9enqueuingP7REQUESTS0_Piiii_param_1];
	ld.param.u64 	%rd15, [_Z9enqueuingP7REQUESTS0_Piiii_param_2];
	ld.param.u32 	%r25, [_Z9enqueuingP7REQUESTS0_Piiii_param_3];
	ld.param.u32 	%r26, [_Z9enqueuingP7REQUESTS0_Piiii_param_4];
	ld.param.u32 	%r27, [_Z9enqueuingP7REQUESTS0_Piiii_param_5];
	cvta.to.global.u64 	%rd1, %rd13;
	cvta.to.global.u64 	%rd2, %rd15;
	cvta.to.global.u64 	%rd3, %rd14;
	setp.lt.s32 	%p1, %r27, 1;
	@%p1 bra 	$L__BB1_13;
	mul.lo.s32 	%r29, %r27, 30;
	max.s32 	%r1, %r29, 1;
	and.b32  	%r2, %r1, 15;
	setp.lt.s32 	%p2, %r29, 16;
	mov.b32 	%r169, 0;
	@%p2 bra 	$L__BB1_4;
	and.b32  	%r169, %r1, 2147483632;
	neg.s32 	%r173, %r169;
	add.s64 	%rd110, %rd2, 32;
$L__BB1_3:
	.pragma "nounroll";
	mov.b32 	%r30, 0;
	st.global.u32 	[%rd110+-32], %r30;
	st.global.u32 	[%rd110+-28], %r30;
	st.global.u32 	[%rd110+-24], %r30;
	st.global.u32 	[%rd110+-20], %r30;
	st.global.u32 	[%rd110+-16], %r30;
	st.global.u32 	[%rd110+-12], %r30;
	st.global.u32 	[%rd110+-8], %r30;
	st.global.u32 	[%rd110+-4], %r30;
	st.global.u32 	[%rd110], %r30;
	st.global.u32 	[%rd110+4], %r30;
	st.global.u32 	[%rd110+8], %r30;
	st.global.u32 	[%rd110+12], %r30;
	st.global.u32 	[%rd110+16], %r30;
	st.global.u32 	[%rd110+20], %r30;
	st.global.u32 	[%rd110+24], %r30;
	st.global.u32 	[%rd110+28], %r30;
	add.s32 	%r173, %r173, 16;
	add.s64 	%rd110, %rd110, 64;
	setp.eq.s32 	%p3, %r173, 0;
	@%p3 bra 	$L__BB1_4;
	bra.uni 	$L__BB1_3;
$L__BB1_4:
	setp.eq.s32 	%p4, %r2, 0;
	@%p4 bra 	$L__BB1_13;
	and.b32  	%r6, %r1, 7;
	setp.lt.u32 	%p5, %r2, 8;
	@%p5 bra 	$L__BB1_7;
	mul.wide.u32 	%rd16, %r169, 4;
	add.s64 	%rd17, %rd2, %rd16;
	mov.b32 	%r31, 0;
	st.global.u32 	[%rd17], %r31;
	st.global.u32 	[%rd17+4], %r31;
	st.global.u32 	[%rd17+8], %r31;
	st.global.u32 	[%rd17+12], %r31;
	st.global.u32 	[%rd17+16], %r31;
	st.global.u32 	[%rd17+20], %r31;
	st.global.u32 	[%rd17+24], %r31;
	st.global.u32 	[%rd17+28], %r31;
	add.s32 	%r169, %r169, 8;
$L__BB1_7:
	setp.eq.s32 	%p6, %r6, 0;
	@%p6 bra 	$L__BB1_13;
	and.b32  	%r9, %r1, 3;
	setp.lt.u32 	%p7, %r6, 4;
	@%p7 bra 	$L__BB1_10;
	mul.wide.u32 	%rd18, %r169, 4;
	add.s64 	%rd19, %rd2, %rd18;
	mov.b32 	%r32, 0;
	st.global.u32 	[%rd19], %r32;
	st.global.u32 	[%rd19+4], %r32;
	st.global.u32 	[%rd19+8], %r32;
	st.global.u32 	[%rd19+12], %r32;
	add.s32 	%r169, %r169, 4;
$L__BB1_10:
	setp.eq.s32 	%p8, %r9, 0;
	@%p8 bra 	$L__BB1_13;
	mul.wide.u32 	%rd20, %r169, 4;
	add.s64 	%rd109, %rd2, %rd20;
	neg.s32 	%r172, %r9;
$L__BB1_12:
	.pragma "nounroll";
	mov.b32 	%r33, 0;
	st.global.u32 	[%rd109], %r33;
	add.s64 	%rd109, %rd109, 4;
	add.s32 	%r172, %r172, 1;
	setp.ne.s32 	%p9, %r172, 0;
	@%p9 bra 	$L__BB1_12;
$L__BB1_13:
	setp.lt.s32 	%p10, %r26, 1;
	@%p10 bra 	$L__BB1_22;
	and.b32  	%r15, %r26, 3;
	setp.lt.u32 	%p11, %r26, 4;
	mov.b32 	%r175, 0;
	@%p11 bra 	$L__BB1_17;
	and.b32  	%r175, %r26, 2147483644;
	neg.s32 	%r174, %r175;
	add.s64 	%rd111, %rd3, 40;
$L__BB1_16:
	.pragma "nounroll";
	ld.global.u32 	%r35, [%rd111+-36];
	ld.global.u32 	%r36, [%rd111+-32];
	mad.lo.s32 	%r37, %r35, 30, %r36;
	mul.lo.s32 	%r38, %r37, %r25;
	mul.wide.s32 	%rd21, %r37, 4;
	add.s64 	%rd22, %rd2, %rd21;
	ld.global.u32 	%r39, [%rd22];
	add.s32 	%r40, %r38, %r39;
	mul.wide.s32 	%rd23, %r40, 20;
	add.s64 	%rd24, %rd1, %rd23;
	st.global.u32 	[%rd24+4], %r35;
	ld.global.u32 	%r41, [%rd22];
	add.s32 	%r42, %r41, %r38;
	mul.wide.s32 	%rd25, %r42, 20;
	add.s64 	%rd26, %rd1, %rd25;
	st.global.u32 	[%rd26+8], %r36;
	ld.global.u32 	%r43, [%rd111+-40];
	ld.global.u32 	%r44, [%rd22];
	add.s32 	%r45, %r44, %r38;
	mul.wide.s32 	%rd27, %r45, 20;
	add.s64 	%rd28, %rd1, %rd27;
	st.global.u32 	[%rd28], %r43;
	ld.global.u32 	%r46, [%rd111+-28];
	ld.global.u32 	%r47, [%rd22];
	add.s32 	%r48, %r47, %r38;
	mul.wide.s32 	%rd29, %r48, 20;
	add.s64 	%rd30, %rd1, %rd29;
	st.global.u32 	[%rd30+12], %r46;
	ld.global.u32 	%r49, [%rd111+-24];
	ld.global.u32 	%r50, [%rd22];
	add.s32 	%r51, %r50, %r38;
	mul.wide.s32 	%rd31, %r51, 20;
	add.s64 	%rd32, %rd1, %rd31;
	st.global.u32 	[%rd32+16], %r49;
	ld.global.u32 	%r52, [%rd22];
	add.s32 	%r53, %r52, 1;
	st.global.u32 	[%rd22], %r53;
	ld.global.u32 	%r54, [%rd111+-16];
	ld.global.u32 	%r55, [%rd111+-12];
	mad.lo.s32 	%r56, %r54, 30, %r55;
	mul.lo.s32 	%r57, %r56, %r25;
	mul.wide.s32 	%rd33, %r56, 4;
	add.s64 	%rd34, %rd2, %rd33;
	ld.global.u32 	%r58, [%rd34];
	add.s32 	%r59, %r57, %r58;
	mul.wide.s32 	%rd35, %r59, 20;
	add.s64 	%rd36, %rd1, %rd35;
	st.global.u32 	[%rd36+4], %r54;
	ld.global.u32 	%r60, [%rd34];
	add.s32 	%r61, %r60, %r57;
	mul.wide.s32 	%rd37, %r61, 20;
	add.s64 	%rd38, %rd1, %rd37;
	st.global.u32 	[%rd38+8], %r55;
	ld.global.u32 	%r62, [%rd111+-20];
	ld.global.u32 	%r63, [%rd34];
	add.s32 	%r64, %r63, %r57;
	mul.wide.s32 	%rd39, %r64, 20;
	add.s64 	%rd40, %rd1, %rd39;
	st.global.u32 	[%rd40], %r62;
	ld.global.u32 	%r65, [%rd111+-8];
	ld.global.u32 	%r66, [%rd34];
	add.s32 	%r67, %r66, %r57;
	mul.wide.s32 	%rd41, %r67, 20;
	add.s64 	%rd42, %rd1, %rd41;
	st.global.u32 	[%rd42+12], %r65;
	ld.global.u32 	%r68, [%rd111+-4];
	ld.global.u32 	%r69, [%rd34];
	add.s32 	%r70, %r69, %r57;
	mul.wide.s32 	%rd43, %r70, 20;
	add.s64 	%rd44, %rd1, %rd43;
	st.global.u32 	[%rd44+16], %r68;
	ld.global.u32 	%r71, [%rd34];
	add.s32 	%r72, %r71, 1;
	st.global.u32 	[%rd34], %r72;
	ld.global.u32 	%r73, [%rd111+4];
	ld.global.u32 	%r74, [%rd111+8];
	mad.lo.s32 	%r75, %r73, 30, %r74;
	mul.lo.s32 	%r76, %r75, %r25;
	mul.wide.s32 	%rd45, %r75, 4;
	add.s64 	%rd46, %rd2, %rd45;
	ld.global.u32 	%r77, [%rd46];
	add.s32 	%r78, %r76, %r77;
	mul.wide.s32 	%rd47, %r78, 20;
	add.s64 	%rd48, %rd1, %rd47;
	st.global.u32 	[%rd48+4], %r73;
	ld.global.u32 	%r79, [%rd46];
	add.s32 	%r80, %r79, %r76;
	mul.wide.s32 	%rd49, %r80, 20;
	add.s64 	%rd50, %rd1, %rd49;
	st.global.u32 	[%rd50+8], %r74;
	ld.global.u32 	%r81, [%rd111];
	ld.global.u32 	%r82, [%rd46];
	add.s32 	%r83, %r82, %r76;
	mul.wide.s32 	%rd51, %r83, 20;
	add.s64 	%rd52, %rd1, %rd51;
	st.global.u32 	[%rd52], %r81;
	ld.global.u32 	%r84, [%rd111+12];
	ld.global.u32 	%r85, [%rd46];
	add.s32 	%r86, %r85, %r76;
	mul.wide.s32 	%rd53, %r86, 20;
	add.s64 	%rd54, %rd1, %rd53;
	st.global.u32 	[%rd54+12], %r84;
	ld.global.u32 	%r87, [%rd111+16];
	ld.global.u32 	%r88, [%rd46];
	add.s32 	%r89, %r88, %r76;
	mul.wide.s32 	%rd55, %r89, 20;
	add.s64 	%rd56, %rd1, %rd55;
	st.global.u32 	[%rd56+16], %r87;
	ld.global.u32 	%r90, [%rd46];
	add.s32 	%r91, %r90, 1;
	st.global.u32 	[%rd46], %r91;
	ld.global.u32 	%r92, [%rd111+24];
	ld.global.u32 	%r93, [%rd111+28];
	mad.lo.s32 	%r94, %r92, 30, %r93;
	mul.lo.s32 	%r95, %r94, %r25;
	mul.wide.s32 	%rd57, %r94, 4;
	add.s64 	%rd58, %rd2, %rd57;
	ld.global.u32 	%r96, [%rd58];
	add.s32 	%r97, %r95, %r96;
	mul.wide.s32 	%rd59, %r97, 20;
	add.s64 	%rd60, %rd1, %rd59;
	st.global.u32 	[%rd60+4], %r92;
	ld.global.u32 	%r98, [%rd58];
	add.s32 	%r99, %r98, %r95;
	mul.wide.s32 	%rd61, %r99, 20;
	add.s64 	%rd62, %rd1, %rd61;
	st.global.u32 	[%rd62+8], %r93;
	ld.global.u32 	%r100, [%rd111+20];
	ld.global.u32 	%r101, [%rd58];
	add.s32 	%r102, %r101, %r95;
	mul.wide.s32 	%rd63, %r102, 20;
	add.s64 	%rd64, %rd1, %rd63;
	st.global.u32 	[%rd64], %r100;
	ld.global.u32 	%r103, [%rd111+32];
	ld.global.u32 	%r104, [%rd58];
	add.s32 	%r105, %r104, %r95;
	mul.wide.s32 	%rd65, %r105, 20;
	add.s64 	%rd66, %rd1, %rd65;
	st.global.u32 	[%rd66+12], %r103;
	ld.global.u32 	%r106, [%rd111+36];
	ld.global.u32 	%r107, [%rd58];
	add.s32 	%r108, %r107, %r95;
	mul.wide.s32 	%rd67, %r108, 20;
	add.s64 	%rd68, %rd1, %rd67;
	st.global.u32 	[%rd68+16], %r106;
	ld.global.u32 	%r109, [%rd58];
	add.s32 	%r110, %r109, 1;
	st.global.u32 	[%rd58], %r110;
	add.s32 	%r174, %r174, 4;
	add.s64 	%rd111, %rd111, 80;
	setp.ne.s32 	%p12, %r174, 0;
	@%p12 bra 	$L__BB1_16;
$L__BB1_17:
	setp.eq.s32 	%p13, %r15, 0;
	@%p13 bra 	$L__BB1_22;
	setp.eq.s32 	%p14, %r15, 1;
	@%p14 bra 	$L__BB1_20;
	mul.wide.u32 	%rd69, %r175, 20;
	add.s64 	%rd70, %rd3, %rd69;
	ld.global.u32 	%r111, [%rd70+4];
	ld.global.u32 	%r112, [%rd70+8];
	mad.lo.s32 	%r113, %r111, 30, %r112;
	mul.lo.s32 	%r114, %r113, %r25;
	mul.wide.s32 	%rd71, %r113, 4;
	add.s64 	%rd72, %rd2, %rd71;
	ld.global.u32 	%r115, [%rd72];
	add.s32 	%r116, %r114, %r115;
	mul.wide.s32 	%rd73, %r116, 20;
	add.s64 	%rd74, %rd1, %rd73;
	st.global.u32 	[%rd74+4], %r111;
	ld.global.u32 	%r117, [%rd72];
	add.s32 	%r118, %r117, %r114;
	mul.wide.s32 	%rd75, %r118, 20;
	add.s64 	%rd76, %rd1, %rd75;
	st.global.u32 	[%rd76+8], %r112;
	ld.global.u32 	%r119, [%rd70];
	ld.global.u32 	%r120, [%rd72];
	add.s32 	%r121, %r120, %r114;
	mul.wide.s32 	%rd77, %r121, 20;
	add.s64 	%rd78, %rd1, %rd77;
	st.global.u32 	[%rd78], %r119;
	ld.global.u32 	%r122, [%rd70+12];
	ld.global.u32 	%r123, [%rd72];
	add.s32 	%r124, %r123, %r114;
	mul.wide.s32 	%rd79, %r124, 20;
	add.s64 	%rd80, %rd1, %rd79;
	st.global.u32 	[%rd80+12], %r122;
	ld.global.u32 	%r125, [%rd70+16];
	ld.global.u32 	%r126, [%rd72];
	add.s32 	%r127, %r126, %r114;
	mul.wide.s32 	%rd81, %r127, 20;
	add.s64 	%rd82, %rd1, %rd81;
	st.global.u32 	[%rd82+16], %r125;
	ld.global.u32 	%r128, [%rd72];
	add.s32 	%r129, %r128, 1;
	st.global.u32 	[%rd72], %r129;
	ld.global.u32 	%r130, [%rd70+24];
	ld.global.u32 	%r131, [%rd70+28];
	mad.lo.s32 	%r132, %r130, 30, %r131;
	mul.lo.s32 	%r133, %r132, %r25;
	mul.wide.s32 	%rd83, %r132, 4;
	add.s64 	%rd84, %rd2, %rd83;
	ld.global.u32 	%r134, [%rd84];
	add.s32 	%r135, %r133, %r134;
	mul.wide.s32 	%rd85, %r135, 20;
	add.s64 	%rd86, %rd1, %rd85;
	st.global.u32 	[%rd86+4], %r130;
	ld.global.u32 	%r136, [%rd84];
	add.s32 	%r137, %r136, %r133;
	mul.wide.s32 	%rd87, %r137, 20;
	add.s64 	%rd88, %rd1, %rd87;
	st.global.u32 	[%rd88+8], %r131;
	ld.global.u32 	%r138, [%rd70+20];
	ld.global.u32 	%r139, [%rd84];
	add.s32 	%r140, %r139, %r133;
	mul.wide.s32 	%rd89, %r140, 20;
	add.s64 	%rd90, %rd1, %rd89;
	st.global.u32 	[%rd90], %r138;
	ld.global.u32 	%r141, [%rd70+32];
	ld.global.u32 	%r142, [%rd84];
	add.s32 	%r143, %r142, %r133;
	mul.wide.s32 	%rd91, %r143, 20;
	add.s64 	%rd92, %rd1, %rd91;
	st.global.u32 	[%rd92+12], %r141;
	ld.global.u32 	%r144, [%rd70+36];
	ld.global.u32 	%r145, [%rd84];
	add.s32 	%r146, %r145, %r133;
	mul.wide.s32 	%rd93, %r146, 20;
	add.s64 	%rd94, %rd1, %rd93;
	st.global.u32 	[%rd94+16], %r144;
	ld.global.u32 	%r147, [%rd84];
	add.s32 	%r148, %r147, 1;
	st.global.u32 	[%rd84], %r148;
	add.s32 	%r175, %r175, 2;
$L__BB1_20:
	and.b32  	%r149, %r26, 1;
	setp.eq.b32 	%p15, %r149, 1;
	not.pred 	%p16, %p15;
	@%p16 bra 	$L__BB1_22;
	mul.wide.u32 	%rd95, %r175, 20;
	add.s64 	%rd96, %rd3, %rd95;
	ld.global.u32 	%r150, [%rd96+4];
	ld.global.u32 	%r151, [%rd96+8];
	mad.lo.s32 	%r152, %r150, 30, %r151;
	mul.lo.s32 	%r153, %r152, %r25;
	mul.wide.s32 	%rd97, %r152, 4;
	add.s64 	%rd98, %rd2, %rd97;
	ld.global.u32 	%r154, [%rd98];
	add.s32 	%r155, %r153, %r154;
	mul.wide.s32 	%rd99, %r155, 20;
	add.s64 	%rd100, %rd1, %rd99;
	st.global.u32 	[%rd100+4], %r150;
	ld.global.u32 	%r156, [%rd98];
	add.s32 	%r157, %r156, %r153;
	mul.wide.s32 	%rd101, %r157, 20;
	add.s64 	%rd102, %rd1, %rd101;
	st.global.u32 	[%rd102+8], %r151;
	ld.global.u32 	%r158, [%rd96];
	ld.global.u32 	%r159, [%rd98];
	add.s32 	%r160, %r159, %r153;
	mul.wide.s32 	%rd103, %r160, 20;
	add.s64 	%rd104, %rd1, %rd103;
	st.global.u32 	[%rd104], %r158;
	ld.global.u32 	%r161, [%rd96+12];
	ld.global.u32 	%r162, [%rd98];
	add.s32 	%r163, %r162, %r153;
	mul.wide.s32 	%rd105, %r163, 20;
	add.s64 	%rd106, %rd1, %rd105;
	st.global.u32 	[%rd106+12], %r161;
	ld.global.u32 	%r164, [%rd96+16];
	ld.global.u32 	%r165, [%rd98];
	add.s32 	%r166, %r165, %r153;
	mul.wide.s32 	%rd107, %r166, 20;
	add.s64 	%rd108, %rd1, %rd107;
	st.global.u32 	[%rd108+16], %r164;
	ld.global.u32 	%r167, [%rd98];
	add.s32 	%r168, %r167, 1;
	st.global.u32 	[%rd98], %r168;
$L__BB1_22:
	ret;

}


// ===== COMPILED SASS (sm_100) =====

	.target	sm_100

	.elftype	@"ET_EXEC"


//--------------------- .note.nv.tkinfo           --------------------------
	.section	.note.nv.tkinfo,"",@"SHT_NOTE"
	.sectionflags	@"SHF_NOTE_NV_TKINFO"
	.tkinfo
        /*0018*/ 	.word	0x00000002
        /*0030*/ 	.string	""
        /*0030*/ 	.string	"ptxas"
        /*0030*/ 	.string	"Cuda compilation tools, release 13.0, V13.0.88"
        /*0030*/ 	.string	"Build cuda_13.0.r13.0/compiler.36424714_0"
        /*0030*/ 	.string	"-arch sm_100 -m 64 "



//--------------------- .note.nv.cuinfo           --------------------------
	.section	.note.nv.cuinfo,"",@"SHT_NOTE"
	.sectionflags	@"SHF_NOTE_NV_CUINFO"
        /*0018*/ 	.short	0x0002
        /*001a*/ 	.short	0x0064
        /*001c*/ 	.short	0x0082
	.zero		2


//--------------------- .nv.info                  --------------------------
	.section	.nv.info,"",@"SHT_CUDA_INFO"
	.align	4


	//----- nvinfo : EIATTR_REGCOUNT
	.align		4
        /*0000*/ 	.byte	0x04, 0x2f
        /*0002*/ 	.short	(.L_1 - .L_0)
	.align		4
.L_0:
        /*0004*/ 	.word	index@(_Z24process_facility_requestPiS_S_S_iP7REQUEST)
        /*0008*/ 	.word	0x0000001d


	//----- nvinfo : EIATTR_FRAME_SIZE
	.align		4
.L_1:
        /*000c*/ 	.byte	0x04, 0x11
        /*000e*/ 	.short	(.L_3 - .L_2)
	.align		4
.L_2:
        /*0010*/ 	.word	index@(_Z24process_facility_requestPiS_S_S_iP7REQUEST)
        /*0014*/ 	.word	0x00000060


	//----- nvinfo : EIATTR_REGCOUNT
	.align		4
.L_3:
        /*0018*/ 	.byte	0x04, 0x2f
        /*001a*/ 	.short	(.L_5 - .L_4)
	.align		4
.L_4:
        /*001c*/ 	.word	index@(_Z9enqueuingP7REQUESTS0_Piiii)
        /*0020*/ 	.word	0x00000020


	//----- nvinfo : EIATTR_FRAME_SIZE
	.align		4
.L_5:
        /*0024*/ 	.byte	0x04, 0x11
        /*0026*/ 	.short	(.L_7 - .L_6)
	.align		4
.L_6:
        /*0028*/ 	.word	index@(_Z9enqueuingP7REQUESTS0_Piiii)
        /*002c*/ 	.word	0x00000000


	//----- nvinfo : EIATTR_MIN_STACK_SIZE
	.align		4
.L_7:
        /*0030*/ 	.byte	0x04, 0x12
        /*0032*/ 	.short	(.L_9 - .L_8)
	.align		4
.L_8:
        /*0034*/ 	.word	index@(_Z9enqueuingP7REQUESTS0_Piiii)
        /*0038*/ 	.word	0x00000000


	//----- nvinfo : EIATTR_MIN_STACK_SIZE
	.align		4
.L_9:
        /*003c*/ 	.byte	0x04, 0x12
        /*003e*/ 	.short	(.L_11 - .L_10)
	.align		4
.L_10:
        /*0040*/ 	.word	index@(_Z24process_facility_requestPiS_S_S_iP7REQUEST)
        /*0044*/ 	.word	0x00000060
.L_11:


//--------------------- .nv.compat                --------------------------
	.section	.nv.compat,"",@"SHT_CUDA_COMPAT_INFO"
	.align	4
        /*0000*/ 	.byte	0x02, 0x09, 0x00, 0x00, 0x02, 0x02, 0x01, 0x00, 0x02, 0x05, 0x05, 0x00, 0x03, 0x07, 0x01, 0x01
        /*0010*/ 	.byte	0x02, 0x03, 0x00, 0x00, 0x02, 0x06, 0x01, 0x00, 0x04, 0x0b, 0x08, 0x00, 0x09, 0x00, 0x00, 0x00
        /*0020*/ 	.byte	0x00, 0x00, 0x00, 0x00


//--------------------- .nv.info._Z9enqueuingP7REQUESTS0_Piiii --------------------------
	.section	.nv.info._Z9enqueuingP7REQUESTS0_Piiii,"",@"SHT_CUDA_INFO"
	.sectionflags	@""
	.align	4


	//----- nvinfo : EIATTR_CUDA_API_VERSION
	.align		4
        /*0000*/ 	.byte	0x04, 0x37
        /*0002*/ 	.short	(.L_13 - .L_12)
.L_12:
        /*0004*/ 	.word	0x00000082


	//----- nvinfo : EIATTR_KPARAM_INFO
	.align		4
.L_13:
        /*0008*/ 	.byte	0x04, 0x17
        /*000a*/ 	.short	(.L_15 - .L_14)
.L_14:
        /*000c*/ 	.word	0x00000000
        /*0010*/ 	.short	0x0005
        /*0012*/ 	.short	0x0020
        /*0014*/ 	.byte	0x00, 0xf0, 0x11, 0x00


	//----- nvinfo : EIATTR_KPARAM_INFO
	.align		4
.L_15:
        /*0018*/ 	.byte	0x04, 0x17
        /*001a*/ 	.short	(.L_17 - .L_16)
.L_16:
        /*001c*/ 	.word	0x00000000
        /*0020*/ 	.short	0x0004
        /*0022*/ 	.short	0x001c
        /*0024*/ 	.byte	0x00, 0xf0, 0x11, 0x00


	//----- nvinfo : EIATTR_KPARAM_INFO
	.align		4
.L_17:
        /*0028*/ 	.byte	0x04, 0x17
        /*002a*/ 	.short	(.L_19 - .L_18)
.L_18:
        /*002c*/ 	.word	0x00000000
        /*0030*/ 	.short	0x0003
        /*0032*/ 	.short	0x0018
        /*0034*/ 	.byte	0x00, 0xf0, 0x11, 0x00


	//----- nvinfo : EIATTR_KPARAM_INFO
	.align		4
.L_19:
        /*0038*/ 	.byte	0x04, 0x17
        /*003a*/ 	.short	(.L_21 - .L_20)
.L_20:
        /*003c*/ 	.word	0x00000000
        /*0040*/ 	.short	0x0002
        /*0042*/ 	.short	0x0010
        /*0044*/ 	.byte	0x00, 0xf5, 0x21, 0x00


	//----- nvinfo : EIATTR_KPARAM_INFO
	.align		4
.L_21:
        /*0048*/ 	.byte	0x04, 0x17
        /*004a*/ 	.short	(.L_23 - .L_22)
.L_22:
        /*004c*/ 	.word	0x00000000
        /*0050*/ 	.short	0x0001
        /*0052*/ 	.short	0x0008
        /*0054*/ 	.byte	0x00, 0xf5, 0x21, 0x00


	//----- nvinfo : EIATTR_KPARAM_INFO
	.align		4
.L_23:
        /*0058*/ 	.byte	0x04, 0x17
        /*005a*/ 	.short	(.L_25 - .L_24)
.L_24:
        /*005c*/ 	.word	0x00000000
        /*0060*/ 	.short	0x0000
        /*0062*/ 	.short	0x0000
        /*0064*/ 	.byte	0x00, 0xf5, 0x21, 0x00


	//----- nvinfo : EIATTR_SPARSE_MMA_MASK
	.align		4
.L_25:
        /*0068*/ 	.byte	0x03, 0x50
        /*006a*/ 	.short	0x0000


	//----- nvinfo : EIATTR_MAXREG_COUNT
	.align		4
        /*006c*/ 	.byte	0x03, 0x1b
        /*006e*/ 	.short	0x00ff


	//----- nvinfo : EIATTR_MERCURY_ISA_VERSION
	.align		4
        /*0070*/ 	.byte	0x03, 0x5f
        /*0072*/ 	.short	0x0101


	//----- nvinfo : EIATTR_VRC_CTA_INIT_COUNT
	.align		4
        /*0074*/ 	.byte	0x02, 0x4a
	.zero		1
	.zero		1


	//----- nvinfo : EIATTR_EXIT_INSTR_OFFSETS
	.align		4
        /*0078*/ 	.byte	0x04, 0x1c
        /*007a*/ 	.short	(.L_27 - .L_26)


	//   ....[0]....
.L_26:
        /*007c*/ 	.word	0x00000540


	//   ....[1]....
        /*0080*/ 	.word	0x00000e10


	//   ....[2]....
        /*0084*/ 	.word	0x00001280


	//   ....[3]....
        /*0088*/ 	.word	0x000014c0


	//----- nvinfo : EIATTR_CBANK_PARAM_SIZE
	.align		4
.L_27:
        /*008c*/ 	.byte	0x03, 0x19
        /*008e*/ 	.short	0x0024


	//----- nvinfo : EIATTR_PARAM_CBANK
	.align		4
        /*0090*/ 	.byte	0x04, 0x0a
        /*0092*/ 	.short	(.L_29 - .L_28)
	.align		4
.L_28:
        /*0094*/ 	.word	index@(.nv.constant0._Z9enqueuingP7REQUESTS0_Piiii)
        /*0098*/ 	.short	0x0380
        /*009a*/ 	.short	0x0024


	//----- nvinfo : EIATTR_SW_WAR
	.align		4
.L_29:
        /*009c*/ 	.byte	0x04, 0x36
        /*009e*/ 	.short	(.L_31 - .L_30)
.L_30:
        /*00a0*/ 	.word	0x00000008
.L_31:


//--------------------- .nv.info._Z24process_facility_requestPiS_S_S_iP7REQUEST --------------------------
	.section	.nv.info._Z24process_facility_requestPiS_S_S_iP7REQUEST,"",@"SHT_CUDA_INFO"
	.sectionflags	@""
	.align	4


	//----- nvinfo : EIATTR_CUDA_API_VERSION
	.align		4
        /*0000*/ 	.byte	0x04, 0x37
        /*0002*/ 	.short	(.L_33 - .L_32)
.L_32:
        /*0004*/ 	.word	0x00000082


	//----- nvinfo : EIATTR_KPARAM_INFO
	.align		4
.L_33:
        /*0008*/ 	.byte	0x04, 0x17
        /*000a*/ 	.short	(.L_35 - .L_34)
.L_34:
        /*000c*/ 	.word	0x00000000
        /*0010*/ 	.short	0x0005
        /*0012*/ 	.short	0x0028
        /*0014*/ 	.byte	0x00, 0xf5, 0x21, 0x00


	//----- nvinfo : EIATTR_KPARAM_INFO
	.align		4
.L_35:
        /*0018*/ 	.byte	0x04, 0x17
        /*001a*/ 	.short	(.L_37 - .L_36)
.L_36:
        /*001c*/ 	.word	0x00000000
        /*0020*/ 	.short	0x0004
        /*0022*/ 	.short	0x0020
        /*0024*/ 	.byte	0x00, 0xf0, 0x11, 0x00


	//----- nvinfo : EIATTR_KPARAM_INFO
	.align		4
.L_37:
        /*0028*/ 	.byte	0x04, 0x17
        /*002a*/ 	.short	(.L_39 - .L_38)
.L_38:
        /*002c*/ 	.word	0x00000000
        /*0030*/ 	.short	0x0003
        /*0032*/ 	.short	0x0018
        /*0034*/ 	.byte	0x00, 0xf5, 0x21, 0x00


	//----- nvinfo : EIATTR_KPARAM_INFO
	.align		4
.L_39:
        /*0038*/ 	.byte	0x04, 0x17
        /*003a*/ 	.short	(.L_41 - .L_40)
.L_40:
        /*003c*/ 	.word	0x00000000
        /*0040*/ 	.short	0x0002
        /*0042*/ 	.short	0x0010
        /*0044*/ 	.byte	0x00, 0xf5, 0x21, 0x00


	//----- nvinfo : EIATTR_KPARAM_INFO
	.align		4
.L_41:
        /*0048*/ 	.byte	0x04, 0x17
        /*004a*/ 	.short	(.L_43 - .L_42)
.L_42:
        /*004c*/ 	.word	0x00000000
        /*0050*/ 	.short	0x0001
        /*0052*/ 	.short	0x0008
        /*0054*/ 	.byte	0x00, 0xf5, 0x21, 0x00


	//----- nvinfo : EIATTR_KPARAM_INFO
	.align		4
.L_43:
        /*0058*/ 	.byte	0x04, 0x17
        /*005a*/ 	.short	(.L_45 - .L_44)
.L_44:
        /*005c*/ 	.word	0x00000000
        /*0060*/ 	.short	0x0000
        /*0062*/ 	.short	0x0000
        /*0064*/ 	.byte	0x00, 0xf5, 0x21, 0x00


	//----- nvinfo : EIATTR_SPARSE_MMA_MASK
	.align		4
.L_45:
        /*0068*/ 	.byte	0x03, 0x50
        /*006a*/ 	.short	0x0000


	//----- nvinfo : EIATTR_MAXREG_COUNT
	.align		4
        /*006c*/ 	.byte	0x03, 0x1b
        /*006e*/ 	.short	0x00ff


	//----- nvinfo : EIATTR_MERCURY_ISA_VERSION
	.align		4
        /*0070*/ 	.byte	0x03, 0x5f
        /*0072*/ 	.short	0x0101


	//----- nvinfo : EIATTR_INT_WARP_WIDE_INSTR_OFFSETS
	.align		4
        /*0074*/ 	.byte	0x04, 0x31
        /*0076*/ 	.short	(.L_47 - .L_46)


	//   ....[0]....
.L_46:
        /*0078*/ 	.word	0x00000fa0


	//   ....[1]....
        /*007c*/ 	.word	0x00000fc0


	//----- nvinfo : EIATTR_VRC_CTA_INIT_COUNT
	.align		4
.L_47:
        /*0080*/ 	.byte	0x02, 0x4a
	.zero		1
	.zero		1


	//----- nvinfo : EIATTR_EXIT_INSTR_OFFSETS
	.align		4
        /*0084*/ 	.byte	0x04, 0x1c
        /*0086*/ 	.short	(.L_49 - .L_48)


	//   ....[0]....
.L_48:
        /*0088*/ 	.word	0x00000090


	//   ....[1]....
        /*008c*/ 	.word	0x00001020


	//----- nvinfo : EIATTR_CRS_STACK_SIZE
	.align		4
.L_49:
        /*0090*/ 	.byte	0x04, 0x1e
        /*0092*/ 	.short	(.L_51 - .L_50)
.L_50:
        /*0094*/ 	.word	0x00000000


	//----- nvinfo : EIATTR_CBANK_PARAM_SIZE
	.align		4
.L_51:
        /*0098*/ 	.byte	0x03, 0x19
        /*009a*/ 	.short	0x0030


	//----- nvinfo : EIATTR_PARAM_CBANK
	.align		4
        /*009c*/ 	.byte	0x04, 0x0a
        /*009e*/ 	.short	(.L_53 - .L_52)
	.align		4
.L_52:
        /*00a0*/ 	.word	index@(.nv.constant0._Z24process_facility_requestPiS_S_S_iP7REQUEST)
        /*00a4*/ 	.short	0x0380
        /*00a6*/ 	.short	0x0030


	//----- nvinfo : EIATTR_SW_WAR
	.align		4
.L_53:
        /*00a8*/ 	.byte	0x04, 0x36
        /*00aa*/ 	.short	(.L_55 - .L_54)
.L_54:
        /*00ac*/ 	.word	0x00000008
.L_55:


//--------------------- .nv.callgraph             --------------------------
	.section	.nv.callgraph,"",@"SHT_CUDA_CALLGRAPH"
	.align	4
	.sectionentsize	8
	.align		4
        /*0000*/ 	.word	0x00000000
	.align		4
        /*0004*/ 	.word	0xffffffff
	.align		4
        /*0008*/ 	.word	0x00000000
	.align		4
        /*000c*/ 	.word	0xfffffffe
	.align		4
        /*0010*/ 	.word	0x00000000
	.align		4
        /*0014*/ 	.word	0xfffffffd
	.align		4
        /*0018*/ 	.word	0x00000000
	.align		4
        /*001c*/ 	.word	0xfffffffc


//--------------------- .text._Z9enqueuingP7REQUESTS0_Piiii --------------------------
	.section	.text._Z9enqueuingP7REQUESTS0_Piiii,"ax",@progbits
	.align	128
        .global         _Z9enqueuingP7REQUESTS0_Piiii
        .type           _Z9enqueuingP7REQUESTS0_Piiii,@function
        .size           _Z9enqueuingP7REQUESTS0_Piiii,(.L_x_31 - _Z9enqueuingP7REQUESTS0_Piiii)
        .other          _Z9enqueuingP7REQUESTS0_Piiii,@"STO_CUDA_ENTRY STV_DEFAULT"
_Z9enqueuingP7REQUESTS0_Piiii:
.text._Z9enqueuingP7REQUESTS0_Piiii:
[----:B------:R-:W-:Y:S01]  /*0000*/  LDC R1, c[0x0][0x37c] ;  /* 0x0000df00ff017b82 */ /* 0x000fe20000000800 */
[----:B------:R-:W0:Y:S01]  /*0010*/  LDCU UR4, c[0x0][0x3a0] ;  /* 0x00007400ff0477ac */ /* 0x000e220008000800 */
[----:B------:R-:W1:Y:S01]  /*0020*/  LDCU.64 UR10, c[0x0][0x358] ;  /* 0x00006b00ff0a77ac */ /* 0x000e620008000a00 */
[----:B0-----:R-:W-:-:S09]  /*0030*/  UISETP.GE.AND UP0, UPT, UR4, 0x1, UPT ;  /* 0x000000010400788c */ /* 0x001fd2000bf06270 */
[----:B-1----:R-:W-:Y:S05]  /*0040*/  BRA.U !UP0, `(.L_x_0) ;  /* 0x0000000508347547 */ /* 0x002fea000b800000 */
[----:B------:R-:W-:Y:S01]  /*0050*/  UIMAD UR4, UR4, 0x1e, URZ ;  /* 0x0000001e040478a4 */ /* 0x000fe2000f8e02ff */
[----:B------:R-:W-:-:S03]  /*0060*/  HFMA2 R5, -RZ, RZ, 0, 0 ;  /* 0x00000000ff057431 */ /* 0x000fc600000001ff */
[----:B------:R-:W-:Y:S02]  /*0070*/  UISETP.GE.AND UP1, UPT, UR4, 0x10, UPT ;  /* 0x000000100400788c */ /* 0x000fe4000bf26270 */
[----:B------:R-:W-:-:S04]  /*0080*/  UISETP.LT.AND UP0, UPT, UR4, 0x1, UPT ;  /* 0x000000010400788c */ /* 0x000fc8000bf01270 */
[----:B------:R-:W-:-:S04]  /*0090*/  USEL UR5, UR4, 0x1, !UP0 ;  /* 0x0000000104057887 */ /* 0x000fc8000c000000 */
[----:B------:R-:W-:-:S04]  /*00a0*/  ULOP3.LUT UR8, UR5, 0xf, URZ, 0xc0, !UPT ;  /* 0x0000000f05087892 */ /* 0x000fc8000f8ec0ff */
[----:B------:R-:W-:Y:S01]  /*00b0*/  UISETP.NE.AND UP0, UPT, UR8, URZ, UPT ;  /* 0x000000ff0800728c */ /* 0x000fe2000bf05270 */
[----:B------:R-:W-:Y:S10]  /*00c0*/  BRA.U !UP1, `(.L_x_1) ;  /* 0x00000001097c7547 */ /* 0x000ff4000b800000 */
[----:B------:R-:W0:Y:S01]  /*00d0*/  LDCU.64 UR6, c[0x0][0x390] ;  /* 0x00007200ff0677ac */ /* 0x000e220008000a00 */
[----:B------:R-:W-:-:S06]  /*00e0*/  ULOP3.LUT UR9, UR5, 0x7ffffff0, URZ, 0xc0, !UPT ;  /* 0x7ffffff005097892 */ /* 0x000fcc000f8ec0ff */
[----:B------:R-:W-:Y:S01]  /*00f0*/  MOV R5, UR9 ;  /* 0x0000000900057c02 */ /* 0x000fe20008000f00 */
[----:B0-----:R-:W-:-:S04]  /*0100*/  UIADD3 UR4, UP1, UPT, UR6, 0x20, URZ ;  /* 0x0000002006047890 */ /* 0x001fc8000ff3e0ff */
[----:B------:R-:W-:Y:S02]  /*0110*/  UIADD3.X UR6, UPT, UPT, URZ, UR7, URZ, UP1, !UPT ;  /* 0x00000007ff067290 */ /* 0x000fe40008ffe4ff */
[----:B------:R-:W-:Y:S01]  /*0120*/  MOV R0, UR4 ;  /* 0x0000000400007c02 */ /* 0x000fe20008000f00 */
[----:B------:R-:W-:-:S03]  /*0130*/  UIADD3 UR7, UPT, UPT, -UR9, URZ, URZ ;  /* 0x000000ff09077290 */ /* 0x000fc6000fffe1ff */
[----:B------:R-:W-:-:S09]  /*0140*/  MOV R7, UR6 ;  /* 0x0000000600077c02 */ /* 0x000fd20008000f00 */
.L_x_2:
[----:B0-----:R-:W-:Y:S01]  /*0150*/  MOV R2, R0 ;  /* 0x0000000000027202 */ /* 0x001fe20000000f00 */
[----:B------:R-:W-:Y:S01]  /*0160*/  UIADD3 UR7, UPT, UPT, UR7, 0x10, URZ ;  /* 0x0000001007077890 */ /* 0x000fe2000fffe0ff */
[----:B------:R-:W-:Y:S02]  /*0170*/  MOV R3, R7 ;  /* 0x0000000700037202 */ /* 0x000fe40000000f00 */
[----:B------:R-:W-:Y:S01]  /*0180*/  IADD3 R0, P0, PT, R2, 0x40, RZ ;  /* 0x0000004002007810 */ /* 0x000fe20007f1e0ff */
[----:B------:R-:W-:Y:S02]  /*0190*/  UISETP.NE.AND UP1, UPT, UR7, URZ, UPT ;  /* 0x000000ff0700728c */ /* 0x000fe4000bf25270 */
[----:B------:R0:W-:Y:S01]  /*01a0*/  STG.E desc[UR10][R2.64+-0x20], RZ ;  /* 0xffffe0ff02007986 */ /* 0x0001e2000c10190a */
[----:B------:R-:W-:-:S03]  /*01b0*/  IADD3.X R7, PT, PT, RZ, R3, RZ, P0, !PT ;  /* 0x00000003ff077210 */ /* 0x000fc600007fe4ff */
[----:B------:R0:W-:Y:S04]  /*01c0*/  STG.E desc[UR10][R2.64+-0x1c], RZ ;  /* 0xffffe4ff02007986 */ /* 0x0001e8000c10190a */
        /* <DEDUP_REMOVED lines=13> */
[----:B------:R0:W-:Y:S01]  /*02a0*/  STG.E desc[UR10][R2.64+0x1c], RZ ;  /* 0x00001cff02007986 */ /* 0x0001e2000c10190a */
[----:B------:R-:W-:Y:S05]  /*02b0*/  BRA.U UP1, `(.L_x_2) ;  /* 0xfffffffd01a47547 */ /* 0x000fea000b83ffff */
.L_x_1:
[----:B------:R-:W-:Y:S05]  /*02c0*/  BRA.U !UP0, `(.L_x_0) ;  /* 0x0000000108947547 */ /* 0x000fea000b800000 */
[----:B------:R-:W-:Y:S02]  /*02d0*/  UISETP.GE.U32.AND UP0, UPT, UR8, 0x8, UPT ;  /* 0x000000080800788c */ /* 0x000fe4000bf06070 */
[----:B------:R-:W-:-:S04]  /*02e0*/  ULOP3.LUT UR4, UR5, 0x7, URZ, 0xc0, !UPT ;  /* 0x0000000705047892 */ /* 0x000fc8000f8ec0ff */
[----:B------:R-:W-:-:S03]  /*02f0*/  UISETP.NE.AND UP1, UPT, UR4, URZ, UPT ;  /* 0x000000ff0400728c */ /* 0x000fc6000bf25270 */
[----:B------:R-:W-:Y:S08]  /*0300*/  BRA.U !UP0, `(.L_x_3) ;  /* 0x00000001082c7547 */ /* 0x000ff0000b800000 */
[----:B0-----:R-:W0:Y:S02]  /*0310*/  LDC.64 R2, c[0x0][0x390] ;  /* 0x0000e400ff027b82 */ /* 0x001e240000000a00 */
[C---:B0-----:R-:W-:Y:S01]  /*0320*/  IMAD.WIDE.U32 R2, R5.reuse, 0x4, R2 ;  /* 0x0000000405027825 */ /* 0x041fe200078e0002 */
[----:B------:R-:W-:-:S04]  /*0330*/  IADD3 R5, PT, PT, R5, 0x8, RZ ;  /* 0x0000000805057810 */ /* 0x000fc80007ffe0ff */
[----:B------:R1:W-:Y:S04]  /*0340*/  STG.E desc[UR10][R2.64], RZ ;  /* 0x000000ff02007986 */ /* 0x0003e8000c10190a */
[----:B------:R1:W-:Y:S04]  /*0350*/  STG.E desc[UR10][R2.64+0x4], RZ ;  /* 0x000004ff02007986 */ /* 0x0003e8000c10190a */
[----:B------:R1:W-:Y:S04]  /*0360*/  STG.E desc[UR10][R2.64+0x8], RZ ;  /* 0x000008ff02007986 */ /* 0x0003e8000c10190a */
[----:B------:R1:W-:Y:S04]  /*0370*/  STG.E desc[UR10][R2.64+0xc], RZ ;  /* 0x00000cff02007986 */ /* 0x0003e8000c10190a */
[----:B------:R1:W-:Y:S04]  /*0380*/  STG.E desc[UR10][R2.64+0x10], RZ ;  /* 0x000010ff02007986 */ /* 0x0003e8000c10190a */
[----:B------:R1:W-:Y:S04]  /*0390*/  STG.E desc[UR10][R2.64+0x14], RZ ;  /* 0x000014ff02007986 */ /* 0x0003e8000c10190a */
[----:B------:R1:W-:Y:S04]  /*03a0*/  STG.E desc[UR10][R2.64+0x18], RZ ;  /* 0x000018ff02007986 */ /* 0x0003e8000c10190a */
[----:B------:R1:W-:Y:S02]  /*03b0*/  STG.E desc[UR10][R2.64+0x1c], RZ ;  /* 0x00001cff02007986 */ /* 0x0003e4000c10190a */
.L_x_3:
[----:B------:R-:W-:Y:S05]  /*03c0*/  BRA.U !UP1, `(.L_x_0) ;  /* 0x0000000109547547 */ /* 0x000fea000b800000 */
[----:B------:R-:W-:Y:S02]  /*03d0*/  UISETP.GE.U32.AND UP0, UPT, UR4, 0x4, UPT ;  /* 0x000000040400788c */ /* 0x000fe4000bf06070 */
[----:B------:R-:W-:-:S04]  /*03e0*/  ULOP3.LUT UR5, UR5, 0x3, URZ, 0xc0, !UPT ;  /* 0x0000000305057892 */ /* 0x000fc8000f8ec0ff */
[----:B------:R-:W-:-:S03]  /*03f0*/  UISETP.NE.AND UP1, UPT, UR5, URZ, UPT ;  /* 0x000000ff0500728c */ /* 0x000fc6000bf25270 */
[----:B------:R-:W-:Y:S08]  /*0400*/  BRA.U !UP0, `(.L_x_4) ;  /* 0x00000001081c7547 */ /* 0x000ff0000b800000 */
[----:B01----:R-:W0:Y:S02]  /*0410*/  LDC.64 R2, c[0x0][0x390] ;  /* 0x0000e400ff027b82 */ /* 0x003e240000000a00 */
[C---:B0-----:R-:W-:Y:S01]  /*0420*/  IMAD.WIDE.U32 R2, R5.reuse, 0x4, R2 ;  /* 0x0000000405027825 */ /* 0x041fe200078e0002 */
[----:B------:R-:W-:-:S04]  /*0430*/  IADD3 R5, PT, PT, R5, 0x4, RZ ;  /* 0x0000000405057810 */ /* 0x000fc80007ffe0ff */
[----:B------:R2:W-:Y:S04]  /*0440*/  STG.E desc[UR10][R2.64], RZ ;  /* 0x000000ff02007986 */ /* 0x0005e8000c10190a */
[----:B------:R2:W-:Y:S04]  /*0450*/  STG.E desc[UR10][R2.64+0x4], RZ ;  /* 0x000004ff02007986 */ /* 0x0005e8000c10190a */
[----:B------:R2:W-:Y:S04]  /*0460*/  STG.E desc[UR10][R2.64+0x8], RZ ;  /* 0x000008ff02007986 */ /* 0x0005e8000c10190a */
[----:B------:R2:W-:Y:S02]  /*0470*/  STG.E desc[UR10][R2.64+0xc], RZ ;  /* 0x00000cff02007986 */ /* 0x0005e4000c10190a */
.L_x_4:
[----:B------:R-:W-:Y:S05]  /*0480*/  BRA.U !UP1, `(.L_x_0) ;  /* 0x0000000109247547 */ /* 0x000fea000b800000 */
[----:B012---:R-:W0:Y:S01]  /*0490*/  LDC.64 R2, c[0x0][0x390] ;  /* 0x0000e400ff027b82 */ /* 0x007e220000000a00 */
[----:B------:R-:W-:Y:S01]  /*04a0*/  UIADD3 UR5, UPT, UPT, -UR5, URZ, URZ ;  /* 0x000000ff05057290 */ /* 0x000fe2000fffe1ff */
[----:B0-----:R-:W-:-:S11]  /*04b0*/  IMAD.WIDE.U32 R2, R5, 0x4, R2 ;  /* 0x0000000405027825 */ /* 0x001fd600078e0002 */
.L_x_5:
[----:B------:R-:W-:Y:S01]  /*04c0*/  UIADD3 UR5, UPT, UPT, UR5, 0x1, URZ ;  /* 0x0000000105057890 */ /* 0x000fe2000fffe0ff */
[----:B------:R0:W-:Y:S03]  /*04d0*/  STG.E desc[UR10][R2.64], RZ ;  /* 0x000000ff02007986 */ /* 0x0001e6000c10190a */
[----:B------:R-:W-:Y:S01]  /*04e0*/  UISETP.NE.AND UP0, UPT, UR5, URZ, UPT ;  /* 0x000000ff0500728c */ /* 0x000fe2000bf05270 */
[----:B0-----:R-:W-:-:S04]  /*04f0*/  IADD3 R2, P0, PT, R2, 0x4, RZ ;  /* 0x0000000402027810 */ /* 0x001fc80007f1e0ff */
[----:B------:R-:W-:-:S04]  /*0500*/  IADD3.X R3, PT, PT, RZ, R3, RZ, P0, !PT ;  /* 0x00000003ff037210 */ /* 0x000fc800007fe4ff */
[----:B------:R-:W-:Y:S05]  /*0510*/  BRA.U UP0, `(.L_x_5) ;  /* 0xfffffffd00e87547 */ /* 0x000fea000b83ffff */
.L_x_0:
[----:B------:R-:W3:Y:S02]  /*0520*/  LDC R8, c[0x0][0x39c] ;  /* 0x0000e700ff087b82 */ /* 0x000ee40000000800 */
[----:B---3--:R-:W-:-:S13]  /*0530*/  ISETP.GE.AND P0, PT, R8, 0x1, PT ;  /* 0x000000010800780c */ /* 0x008fda0003f06270 */
[----:B------:R-:W-:Y:S05]  /*0540*/  @!P0 EXIT ;  /* 0x000000000000894d */ /* 0x000fea0003800000 */
[C---:B------:R-:W-:Y:S01]  /*0550*/  ISETP.GE.U32.AND P1, PT, R8.reuse, 0x4, PT ;  /* 0x000000040800780c */ /* 0x040fe20003f26070 */
[----:B------:R-:W-:Y:S01]  /*0560*/  HFMA2 R0, -RZ, RZ, 0, 0 ;  /* 0x00000000ff007431 */ /* 0x000fe200000001ff */
[----:B------:R-:W-:-:S04]  /*0570*/  LOP3.LUT R20, R8, 0x3, RZ, 0xc0, !PT ;  /* 0x0000000308147812 */ /* 0x000fc800078ec0ff */
[----:B------:R-:W-:-:S07]  /*0580*/  ISETP.NE.AND P0, PT, R20, RZ, PT ;  /* 0x000000ff1400720c */ /* 0x000fce0003f05270 */
[----:B------:R-:W-:Y:S06]  /*0590*/  @!P1 BRA `(.L_x_6) ;  /* 0x00000008001c9947 */ /* 0x000fec0003800000 */
[----:B------:R-:W3:Y:S01]  /*05a0*/  LDCU.64 UR4, c[0x0][0x388] ;  /* 0x00007100ff0477ac */ /* 0x000ee20008000a00 */
[----:B------:R-:W-:Y:S01]  /*05b0*/  LOP3.LUT R0, R8, 0x7ffffffc, RZ, 0xc0, !PT ;  /* 0x7ffffffc08007812 */ /* 0x000fe200078ec0ff */
[----:B------:R-:W4:Y:S03]  /*05c0*/  LDCU UR6, c[0x0][0x398] ;  /* 0x00007300ff0677ac */ /* 0x000f260008000800 */
[----:B------:R-:W-:Y:S01]  /*05d0*/  IADD3 R9, PT, PT, -R0, RZ, RZ ;  /* 0x000000ff00097210 */ /* 0x000fe20007ffe1ff */
[----:B---3--:R-:W-:-:S04]  /*05e0*/  UIADD3 UR4, UP0, UPT, UR4, 0x28, URZ ;  /* 0x0000002804047890 */ /* 0x008fc8000ff1e0ff */
[----:B------:R-:W-:Y:S02]  /*05f0*/  UIADD3.X UR5, UPT, UPT, URZ, UR5, URZ, UP0, !UPT ;  /* 0x00000005ff057290 */ /* 0x000fe400087fe4ff */
[----:B012---:R-:W-:-:S04]  /*0600*/  MOV R2, UR4 ;  /* 0x0000000400027c02 */ /* 0x007fc80008000f00 */
[----:B----4-:R-:W-:-:S07]  /*0610*/  MOV R3, UR5 ;  /* 0x0000000500037c02 */ /* 0x010fce0008000f00 */
.L_x_7:
[----:B---3--:R-:W2:Y:S01]  /*0620*/  LDG.E R21, desc[UR10][R2.64+-0x24] ;  /* 0xffffdc0a02157981 */ /* 0x008ea2000c1e1900 */
[----:B------:R-:W0:Y:S03]  /*0630*/  LDC.64 R6, c[0x0][0x390] ;  /* 0x0000e400ff067b82 */ /* 0x000e260000000a00 */
[----:B------:R-:W2:Y:S05]  /*0640*/  LDG.E R12, desc[UR10][R2.64+-0x20] ;  /* 0xffffe00a020c7981 */ /* 0x000eaa000c1e1900 */
[----:B------:R-:W1:Y:S01]  /*0650*/  LDC.64 R4, c[0x0][0x380] ;  /* 0x0000e000ff047b82 */ /* 0x000e620000000a00 */
[----:B--2---:R-:W-:-:S04]  /*0660*/  IMAD R13, R21, 0x1e, R12 ;  /* 0x0000001e150d7824 */ /* 0x004fc800078e020c */
[----:B0-----:R-:W-:-:S05]  /*0670*/  IMAD.WIDE R10, R13, 0x4, R6 ;  /* 0x000000040d0a7825 */ /* 0x001fca00078e0206 */
[----:B------:R-:W2:Y:S02]  /*0680*/  LDG.E R14, desc[UR10][R10.64] ;  /* 0x0000000a0a0e7981 */ /* 0x000ea4000c1e1900 */
[----:B--2---:R-:W-:-:S04]  /*0690*/  IMAD R15, R13, UR6, R14 ;  /* 0x000000060d0f7c24 */ /* 0x004fc8000f8e020e */
[----:B-1----:R-:W-:-:S05]  /*06a0*/  IMAD.WIDE R14, R15, 0x14, R4 ;  /* 0x000000140f0e7825 */ /* 0x002fca00078e0204 */
[----:B------:R0:W-:Y:S04]  /*06b0*/  STG.E desc[UR10][R14.64+0x4], R21 ;  /* 0x000004150e007986 */ /* 0x0001e8000c10190a */
[----:B------:R-:W2:Y:S02]  /*06c0*/  LDG.E R16, desc[UR10][R10.64] ;  /* 0x0000000a0a107981 */ /* 0x000ea4000c1e1900 */
[----:B--2---:R-:W-:-:S04]  /*06d0*/  IMAD R17, R13, UR6, R16 ;  /* 0x000000060d117c24 */ /* 0x004fc8000f8e0210 */
[----:B------:R-:W-:-:S05]  /*06e0*/  IMAD.WIDE R16, R17, 0x14, R4 ;  /* 0x0000001411107825 */ /* 0x000fca00078e0204 */
[----:B------:R1:W-:Y:S04]  /*06f0*/  STG.E desc[UR10][R16.64+0x8], R12 ;  /* 0x0000080c10007986 */ /* 0x0003e8000c10190a */
[----:B------:R-:W2:Y:S04]  /*0700*/  LDG.E R18, desc[UR10][R10.64] ;  /* 0x0000000a0a127981 */ /* 0x000ea8000c1e1900 */
[----:B------:R-:W3:Y:S01]  /*0710*/  LDG.E R23, desc[UR10][R2.64+-0x28] ;  /* 0xffffd80a02177981 */ /* 0x000ee2000c1e1900 */
[----:B--2---:R-:W-:-:S04]  /*0720*/  IMAD R19, R13, UR6, R18 ;  /* 0x000000060d137c24 */ /* 0x004fc8000f8e0212 */
[----:B------:R-:W-:-:S05]  /*0730*/  IMAD.WIDE R18, R19, 0x14, R4 ;  /* 0x0000001413127825 */ /* 0x000fca00078e0204 */
[----:B---3--:R2:W-:Y:S04]  /*0740*/  STG.E desc[UR10][R18.64], R23 ;  /* 0x0000001712007986 */ /* 0x0085e8000c10190a */
[----:B------:R-:W3:Y:S04]  /*0750*/  LDG.E R22, desc[UR10][R10.64] ;  /* 0x0000000a0a167981 */ /* 0x000ee8000c1e1900 */
[----:B0-----:R-:W4:Y:S01]  /*0760*/  LDG.E R21, desc[UR10][R2.64+-0x1c] ;  /* 0xffffe40a02157981 */ /* 0x001f22000c1e1900 */
[----:B---3--:R-:W-:-:S04]  /*0770*/  IMAD R15, R13, UR6, R22 ;  /* 0x000000060d0f7c24 */ /* 0x008fc8000f8e0216 */
[----:B------:R-:W-:-:S05]  /*0780*/  IMAD.WIDE R14, R15, 0x14, R4 ;  /* 0x000000140f0e7825 */ /* 0x000fca00078e0204 */
[----:B----4-:R0:W-:Y:S04]  /*0790*/  STG.E desc[UR10][R14.64+0xc], R21 ;  /* 0x00000c150e007986 */ /* 0x0101e8000c10190a */
[----:B-1----:R-:W3:Y:S04]  /*07a0*/  LDG.E R12, desc[UR10][R10.64] ;  /* 0x0000000a0a0c7981 */ /* 0x002ee8000c1e1900 */
[----:B------:R-:W4:Y:S01]  /*07b0*/  LDG.E R25, desc[UR10][R2.64+-0x18] ;  /* 0xffffe80a02197981 */ /* 0x000f22000c1e1900 */
[----:B---3--:R-:W-:-:S04]  /*07c0*/  IMAD R17, R13, UR6, R12 ;  /* 0x000000060d117c24 */ /* 0x008fc8000f8e020c */
[----:B------:R-:W-:-:S05]  /*07d0*/  IMAD.WIDE R16, R17, 0x14, R4 ;  /* 0x0000001411107825 */ /* 0x000fca00078e0204 */
[----:B----4-:R1:W-:Y:S04]  /*07e0*/  STG.E desc[UR10][R16.64+0x10], R25 ;  /* 0x0000101910007986 */ /* 0x0103e8000c10190a */
[----:B------:R-:W2:Y:S02]  /*07f0*/  LDG.E R12, desc[UR10][R10.64] ;  /* 0x0000000a0a0c7981 */ /* 0x000ea4000c1e1900 */
[----:B--2---:R-:W-:-:S05]  /*0800*/  IADD3 R23, PT, PT, R12, 0x1, RZ ;  /* 0x000000010c177810 */ /* 0x004fca0007ffe0ff */
[----:B------:R2:W-:Y:S04]  /*0810*/  STG.E desc[UR10][R10.64], R23 ;  /* 0x000000170a007986 */ /* 0x0005e8000c10190a */
[----:B------:R-:W0:Y:S04]  /*0820*/  LDG.E R27, desc[UR10][R2.64+-0x10] ;  /* 0xfffff00a021b7981 */ /* 0x000e28000c1e1900 */
[----:B------:R-:W0:Y:S02]  /*0830*/  LDG.E R22, desc[UR10][R2.64+-0xc] ;  /* 0xfffff40a02167981 */ /* 0x000e24000c1e1900 */
[----:B0-----:R-:W-:-:S04]  /*0840*/  IMAD R15, R27, 0x1e, R22 ;  /* 0x0000001e1b0f7824 */ /* 0x001fc800078e0216 */
[----:B------:R-:W-:-:S05]  /*0850*/  IMAD.WIDE R12, R15, 0x4, R6 ;  /* 0x000000040f0c7825 */ /* 0x000fca00078e0206 */
[----:B------:R-:W3:Y:S02]  /*0860*/  LDG.E R14, desc[UR10][R12.64] ;  /* 0x0000000a0c0e7981 */ /* 0x000ee4000c1e1900 */
[----:B---3--:R-:W-:-:S04]  /*0870*/  IMAD R19, R15, UR6, R14 ;  /* 0x000000060f137c24 */ /* 0x008fc8000f8e020e */
[----:B------:R-:W-:-:S05]  /*0880*/  IMAD.WIDE R18, R19, 0x14, R4 ;  /* 0x0000001413127825 */ /* 0x000fca00078e0204 */
[----:B------:R0:W-:Y:S04]  /*0890*/  STG.E desc[UR10][R18.64+0x4], R27 ;  /* 0x0000041b12007986 */ /* 0x0001e8000c10190a */
[----:B------:R-:W1:Y:S02]  /*08a0*/  LDG.E R14, desc[UR10][R12.64] ;  /* 0x0000000a0c0e7981 */ /* 0x000e64000c1e1900 */
[----:B-1----:R-:W-:-:S04]  /*08b0*/  IMAD R17, R15, UR6, R14 ;  /* 0x000000060f117c24 */ /* 0x002fc8000f8e020e */
[----:B--2---:R-:W-:-:S05]  /*08c0*/  IMAD.WIDE R10, R17, 0x14, R4 ;  /* 0x00000014110a7825 */ /* 0x004fca00078e0204 */
[----:B------:R1:W-:Y:S04]  /*08d0*/  STG.E desc[UR10][R10.64+0x8], R22 ;  /* 0x000008160a007986 */ /* 0x0003e8000c10190a */
[----:B------:R-:W2:Y:S04]  /*08e0*/  LDG.E R14, desc[UR10][R12.64] ;  /* 0x0000000a0c0e7981 */ /* 0x000ea8000c1e1900 */
[----:B------:R-:W3:Y:S01]  /*08f0*/  LDG.E R21, desc[UR10][R2.64+-0x14] ;  /* 0xffffec0a02157981 */ /* 0x000ee2000c1e1900 */
[----:B--2---:R-:W-:-:S04]  /*0900*/  IMAD R17, R15, UR6, R14 ;  /* 0x000000060f117c24 */ /* 0x004fc8000f8e020e */
[----:B------:R-:W-:-:S05]  /*0910*/  IMAD.WIDE R16, R17, 0x14, R4 ;  /* 0x0000001411107825 */ /* 0x000fca00078e0204 */
[----:B---3--:R2:W-:Y:S04]  /*0920*/  STG.E desc[UR10][R16.64], R21 ;  /* 0x0000001510007986 */ /* 0x0085e8000c10190a */
[----:B------:R-:W0:Y:S04]  /*0930*/  LDG.E R14, desc[UR10][R12.64] ;  /* 0x0000000a0c0e7981 */ /* 0x000e28000c1e1900 */
[----:B------:R-:W3:Y:S01]  /*0940*/  LDG.E R25, desc[UR10][R2.64+-0x8] ;  /* 0xfffff80a02197981 */ /* 0x000ee2000c1e1900 */
[----:B0-----:R-:W-:-:S04]  /*0950*/  IMAD R19, R15, UR6, R14 ;  /* 0x000000060f137c24 */ /* 0x001fc8000f8e020e */
[----:B------:R-:W-:-:S05]  /*0960*/  IMAD.WIDE R18, R19, 0x14, R4 ;  /* 0x0000001413127825 */ /* 0x000fca00078e0204 */
[----:B---3--:R0:W-:Y:S04]  /*0970*/  STG.E desc[UR10][R18.64+0xc], R25 ;  /* 0x00000c1912007986 */ /* 0x0081e8000c10190a */
[----:B-1----:R-:W3:Y:S04]  /*0980*/  LDG.E R10, desc[UR10][R12.64] ;  /* 0x0000000a0c0a7981 */ /* 0x002ee8000c1e1900 */
[----:B------:R-:W4:Y:S01]  /*0990*/  LDG.E R27, desc[UR10][R2.64+-0x4] ;  /* 0xfffffc0a021b7981 */ /* 0x000f22000c1e1900 */
[----:B---3--:R-:W-:-:S04]  /*09a0*/  IMAD R23, R15, UR6, R10 ;  /* 0x000000060f177c24 */ /* 0x008fc8000f8e020a */
[----:B------:R-:W-:-:S05]  /*09b0*/  IMAD.WIDE R22, R23, 0x14, R4 ;  /* 0x0000001417167825 */ /* 0x000fca00078e0204 */
[----:B----4-:R-:W-:Y:S04]  /*09c0*/  STG.E desc[UR10][R22.64+0x10], R27 ;  /* 0x0000101b16007986 */ /* 0x010fe8000c10190a */
[----:B------:R-:W2:Y:S02]  /*09d0*/  LDG.E R10, desc[UR10][R12.64] ;  /* 0x0000000a0c0a7981 */ /* 0x000ea4000c1e1900 */
[----:B--2---:R-:W-:-:S05]  /*09e0*/  IADD3 R21, PT, PT, R10, 0x1, RZ ;  /* 0x000000010a157810 */ /* 0x004fca0007ffe0ff */
[----:B------:R1:W-:Y:S04]  /*09f0*/  STG.E desc[UR10][R12.64], R21 ;  /* 0x000000150c007986 */ /* 0x0003e8000c10190a */
[----:B------:R-:W2:Y:S04]  /*0a00*/  LDG.E R29, desc[UR10][R2.64+0x4] ;  /* 0x0000040a021d7981 */ /* 0x000ea8000c1e1900 */
[----:B------:R-:W2:Y:S02]  /*0a10*/  LDG.E R14, desc[UR10][R2.64+0x8] ;  /* 0x0000080a020e7981 */ /* 0x000ea4000c1e1900 */
[----:B--2---:R-:W-:-:S04]  /*0a20*/  IMAD R15, R29, 0x1e, R14 ;  /* 0x0000001e1d0f7824 */ /* 0x004fc800078e020e */
[----:B------:R-:W-:-:S05]  /*0a30*/  IMAD.WIDE R10, R15, 0x4, R6 ;  /* 0x000000040f0a7825 */ /* 0x000fca00078e0206 */
[----:B------:R-:W2:Y:S02]  /*0a40*/  LDG.E R16, desc[UR10][R10.64] ;  /* 0x0000000a0a107981 */ /* 0x000ea4000c1e1900 */
[----:B--2---:R-:W-:-:S04]  /*0a50*/  IMAD R17, R15, UR6, R16 ;  /* 0x000000060f117c24 */ /* 0x004fc8000f8e0210 */
[----:B------:R-:W-:-:S05]  /*0a60*/  IMAD.WIDE R16, R17, 0x14, R4 ;  /* 0x0000001411107825 */ /* 0x000fca00078e0204 */
[----:B------:R2:W-:Y:S04]  /*0a70*/  STG.E desc[UR10][R16.64+0x4], R29 ;  /* 0x0000041d10007986 */ /* 0x0005e8000c10190a */
[----:B0-----:R-:W3:Y:S02]  /*0a80*/  LDG.E R18, desc[UR10][R10.64] ;  /* 0x0000000a0a127981 */ /* 0x001ee4000c1e1900 */
[----:B---3--:R-:W-:-:S04]  /*0a90*/  IMAD R19, R15, UR6, R18 ;  /* 0x000000060f137c24 */ /* 0x008fc8000f8e0212 */
[----:B-1----:R-:W-:-:S05]  /*0aa0*/  IMAD.WIDE R12, R19, 0x14, R4 ;  /* 0x00000014130c7825 */ /* 0x002fca00078e0204 */
[----:B------:R0:W-:Y:S04]  /*0ab0*/  STG.E desc[UR10][R12.64+0x8], R14 ;  /* 0x0000080e0c007986 */ /* 0x0001e8000c10190a */
[----:B------:R-:W3:Y:S04]  /*0ac0*/  LDG.E R18, desc[UR10][R10.64] ;  /* 0x0000000a0a127981 */ /* 0x000ee8000c1e1900 */
[----:B------:R-:W4:Y:S01]  /*0ad0*/  LDG.E R21, desc[UR10][R2.64] ;  /* 0x0000000a02157981 */ /* 0x000f22000c1e1900 */
[----:B---3--:R-:W-:-:S04]  /*0ae0*/  IMAD R19, R15, UR6, R18 ;  /* 0x000000060f137c24 */ /* 0x008fc8000f8e0212 */
[----:B------:R-:W-:-:S05]  /*0af0*/  IMAD.WIDE R18, R19, 0x14, R4 ;  /* 0x0000001413127825 */ /* 0x000fca00078e0204 */
[----:B----4-:R1:W-:Y:S04]  /*0b00*/  STG.E desc[UR10][R18.64], R21 ;  /* 0x0000001512007986 */ /* 0x0103e8000c10190a */
[----:B------:R-:W2:Y:S04]  /*0b10*/  LDG.E R22, desc[UR10][R10.64] ;  /* 0x0000000a0a167981 */ /* 0x000ea8000c1e1900 */
[----:B------:R-:W3:Y:S01]  /*0b20*/  LDG.E R23, desc[UR10][R2.64+0xc] ;  /* 0x00000c0a02177981 */ /* 0x000ee2000c1e1900 */
[----:B--2---:R-:W-:-:S04]  /*0b30*/  IMAD R17, R15, UR6, R22 ;  /* 0x000000060f117c24 */ /* 0x004fc8000f8e0216 */
[----:B------:R-:W-:-:S05]  /*0b40*/  IMAD.WIDE R16, R17, 0x14, R4 ;  /* 0x0000001411107825 */ /* 0x000fca00078e0204 */
[----:B---3--:R2:W-:Y:S04]  /*0b50*/  STG.E desc[UR10][R16.64+0xc], R23 ;  /* 0x00000c1710007986 */ /* 0x0085e8000c10190a */
[----:B0-----:R-:W3:Y:S04]  /*0b60*/  LDG.E R12, desc[UR10][R10.64] ;  /* 0x0000000a0a0c7981 */ /* 0x001ee8000c1e1900 */
[----:B------:R-:W4:Y:S01]  /*0b70*/  LDG.E R25, desc[UR10][R2.64+0x10] ;  /* 0x0000100a02197981 */ /* 0x000f22000c1e1900 */
[----:B---3--:R-:W-:-:S04]  /*0b80*/  IMAD R15, R15, UR6, R12 ;  /* 0x000000060f0f7c24 */ /* 0x008fc8000f8e020c */
[----:B------:R-:W-:-:S05]  /*0b90*/  IMAD.WIDE R14, R15, 0x14, R4 ;  /* 0x000000140f0e7825 */ /* 0x000fca00078e0204 */
[----:B----4-:R0:W-:Y:S04]  /*0ba0*/  STG.E desc[UR10][R14.64+0x10], R25 ;  /* 0x000010190e007986 */ /* 0x0101e8000c10190a */
[----:B------:R-:W1:Y:S02]  /*0bb0*/  LDG.E R12, desc[UR10][R10.64] ;  /* 0x0000000a0a0c7981 */ /* 0x000e64000c1e1900 */
[----:B-1----:R-:W-:-:S05]  /*0bc0*/  IADD3 R19, PT, PT, R12, 0x1, RZ ;  /* 0x000000010c137810 */ /* 0x002fca0007ffe0ff */
[----:B------:R1:W-:Y:S04]  /*0bd0*/  STG.E desc[UR10][R10.64], R19 ;  /* 0x000000130a007986 */ /* 0x0003e8000c10190a */
[----:B------:R-:W3:Y:S04]  /*0be0*/  LDG.E R21, desc[UR10][R2.64+0x18] ;  /* 0x0000180a02157981 */ /* 0x000ee8000c1e1900 */
[----:B------:R-:W3:Y:S02]  /*0bf0*/  LDG.E R12, desc[UR10][R2.64+0x1c] ;  /* 0x00001c0a020c7981 */ /* 0x000ee4000c1e1900 */
[----:B---3--:R-:W-:-:S04]  /*0c00*/  IMAD R13, R21, 0x1e, R12 ;  /* 0x0000001e150d7824 */ /* 0x008fc800078e020c */
[----:B------:R-:W-:-:S05]  /*0c10*/  IMAD.WIDE R6, R13, 0x4, R6 ;  /* 0x000000040d067825 */ /* 0x000fca00078e0206 */
[----:B--2---:R-:W2:Y:S02]  /*0c20*/  LDG.E R16, desc[UR10][R6.64] ;  /* 0x0000000a06107981 */ /* 0x004ea4000c1e1900 */
        /* <DEDUP_REMOVED lines=12> */
[----:B------:R-:W4:Y:S04]  /*0cf0*/  LDG.E R18, desc[UR10][R6.64] ;  /* 0x0000000a06127981 */ /* 0x000f28000c1e1900 */
[----:B--2---:R-:W2:Y:S01]  /*0d00*/  LDG.E R21, desc[UR10][R2.64+0x20] ;  /* 0x0000200a02157981 */ /* 0x004ea2000c1e1900 */
[----:B----4-:R-:W-:-:S04]  /*0d10*/  IMAD R17, R13, UR6, R18 ;  /* 0x000000060d117c24 */ /* 0x010fc8000f8e0212 */
[----:B------:R-:W-:-:S05]  /*0d20*/  IMAD.WIDE R16, R17, 0x14, R4 ;  /* 0x0000001411107825 */ /* 0x000fca00078e0204 */
[----:B--2---:R3:W-:Y:S04]  /*0d30*/  STG.E desc[UR10][R16.64+0xc], R21 ;  /* 0x00000c1510007986 */ /* 0x0047e8000c10190a */
[----:B0-----:R-:W2:Y:S04]  /*0d40*/  LDG.E R10, desc[UR10][R6.64] ;  /* 0x0000000a060a7981 */ /* 0x001ea8000c1e1900 */
[----:B------:R-:W4:Y:S01]  /*0d50*/  LDG.E R11, desc[UR10][R2.64+0x24] ;  /* 0x0000240a020b7981 */ /* 0x000f22000c1e1900 */
[----:B--2---:R-:W-:-:S04]  /*0d60*/  IMAD R13, R13, UR6, R10 ;  /* 0x000000060d0d7c24 */ /* 0x004fc8000f8e020a */
[----:B------:R-:W-:-:S05]  /*0d70*/  IMAD.WIDE R4, R13, 0x14, R4 ;  /* 0x000000140d047825 */ /* 0x000fca00078e0204 */
[----:B----4-:R3:W-:Y:S04]  /*0d80*/  STG.E desc[UR10][R4.64+0x10], R11 ;  /* 0x0000100b04007986 */ /* 0x0107e8000c10190a */
[----:B------:R-:W2:Y:S01]  /*0d90*/  LDG.E R10, desc[UR10][R6.64] ;  /* 0x0000000a060a7981 */ /* 0x000ea2000c1e1900 */
[----:B------:R-:W-:Y:S02]  /*0da0*/  IADD3 R9, PT, PT, R9, 0x4, RZ ;  /* 0x0000000409097810 */ /* 0x000fe40007ffe0ff */
[----:B------:R-:W-:Y:S02]  /*0db0*/  IADD3 R2, P2, PT, R2, 0x50, RZ ;  /* 0x0000005002027810 */ /* 0x000fe40007f5e0ff */
[----:B------:R-:W-:Y:S02]  /*0dc0*/  ISETP.NE.AND P1, PT, R9, RZ, PT ;  /* 0x000000ff0900720c */ /* 0x000fe40003f25270 */
[----:B------:R-:W-:-:S02]  /*0dd0*/  IADD3.X R3, PT, PT, RZ, R3, RZ, P2, !PT ;  /* 0x00000003ff037210 */ /* 0x000fc400017fe4ff */
[----:B--2---:R-:W-:-:S05]  /*0de0*/  IADD3 R13, PT, PT, R10, 0x1, RZ ;  /* 0x000000010a0d7810 */ /* 0x004fca0007ffe0ff */
[----:B------:R3:W-:Y:S04]  /*0df0*/  STG.E desc[UR10][R6.64], R13 ;  /* 0x0000000d06007986 */ /* 0x0007e8000c10190a */
[----:B------:R-:W-:Y:S05]  /*0e00*/  @P1 BRA `(.L_x_7) ;  /* 0xfffffff800041947 */ /* 0x000fea000383ffff */
.L_x_6:
[----:B------:R-:W-:Y:S05]  /*0e10*/  @!P0 EXIT ;  /* 0x000000000000894d */ /* 0x000fea0003800000 */
[----:B------:R-:W-:Y:S02]  /*0e20*/  ISETP.NE.AND P0, PT, R20, 0x1, PT ;  /* 0x000000011400780c */ /* 0x000fe40003f05270 */
[----:B------:R-:W-:-:S04]  /*0e30*/  LOP3.LUT R8, R8, 0x1, RZ, 0xc0, !PT ;  /* 0x0000000108087812 */ /* 0x000fc800078ec0ff */
[----:B------:R-:W-:-:S07]  /*0e40*/  ISETP.NE.U32.AND P1, PT, R8, 0x1, PT ;  /* 0x000000010800780c */ /* 0x000fce0003f25070 */
[----:B------:R-:W-:Y:S06]  /*0e50*/  @!P0 BRA `(.L_x_8) ;  /* 0x0000000400088947 */ /* 0x000fec0003800000 */
[----:B012---:R-:W0:Y:S08]  /*0e60*/  LDC.64 R2, c[0x0][0x388] ;  /* 0x0000e200ff027b82 */ /* 0x007e300000000a00 */
[----:B------:R-:W1:Y:S08]  /*0e70*/  LDC.64 R8, c[0x0][0x390] ;  /* 0x0000e400ff087b82 */ /* 0x000e700000000a00 */
[----:B---3--:R-:W2:Y:S01]  /*0e80*/  LDC R6, c[0x0][0x398] ;  /* 0x0000e600ff067b82 */ /* 0x008ea20000000800 */
[----:B0-----:R-:W-:-:S07]  /*0e90*/  IMAD.WIDE.U32 R2, R0, 0x14, R2 ;  /* 0x0000001400027825 */ /* 0x001fce00078e0002 */
[----:B------:R-:W0:Y:S01]  /*0ea0*/  LDC.64 R4, c[0x0][0x380] ;  /* 0x0000e000ff047b82 */ /* 0x000e220000000a00 */
[----:B------:R-:W3:Y:S04]  /*0eb0*/  LDG.E R19, desc[UR10][R2.64+0x4] ;  /* 0x0000040a02137981 */ /* 0x000ee8000c1e1900 */
[----:B------:R-:W3:Y:S02]  /*0ec0*/  LDG.E R18, desc[UR10][R2.64+0x8] ;  /* 0x0000080a02127981 */ /* 0x000ee4000c1e1900 */
[----:B---3--:R-:W-:-:S04]  /*0ed0*/  IMAD R7, R19, 0x1e, R18 ;  /* 0x0000001e13077824 */ /* 0x008fc800078e0212 */
[----:B-1----:R-:W-:-:S05]  /*0ee0*/  IMAD.WIDE R10, R7, 0x4, R8 ;  /* 0x00000004070a7825 */ /* 0x002fca00078e0208 */
[----:B------:R-:W2:Y:S02]  /*0ef0*/  LDG.E R12, desc[UR10][R10.64] ;  /* 0x0000000a0a0c7981 */ /* 0x000ea4000c1e1900 */
[----:B--2---:R-:W-:-:S04]  /*0f00*/  IMAD R13, R7, R6, R12 ;  /* 0x00000006070d7224 */ /* 0x004fc800078e020c */
[----:B0-----:R-:W-:-:S05]  /*0f10*/  IMAD.WIDE R12, R13, 0x14, R4 ;  /* 0x000000140d0c7825 */ /* 0x001fca00078e0204 */
[----:B------:R0:W-:Y:S04]  /*0f20*/  STG.E desc[UR10][R12.64+0x4], R19 ;  /* 0x000004130c007986 */ /* 0x0001e8000c10190a */
[----:B------:R-:W2:Y:S02]  /*0f30*/  LDG.E R14, desc[UR10][R10.64] ;  /* 0x0000000a0a0e7981 */ /* 0x000ea4000c1e1900 */
[----:B--2---:R-:W-:-:S04]  /*0f40*/  IMAD R15, R7, R6, R14 ;  /* 0x00000006070f7224 */ /* 0x004fc800078e020e */
[----:B------:R-:W-:-:S05]  /*0f50*/  IMAD.WIDE R14, R15, 0x14, R4 ;  /* 0x000000140f0e7825 */ /* 0x000fca00078e0204 */
[----:B------:R1:W-:Y:S04]  /*0f60*/  STG.E desc[UR10][R14.64+0x8], R18 ;  /* 0x000008120e007986 */ /* 0x0003e8000c10190a */
[----:B------:R-:W2:Y:S04]  /*0f70*/  LDG.E R16, desc[UR10][R10.64] ;  /* 0x0000000a0a107981 */ /* 0x000ea8000c1e1900 */
[----:B------:R-:W3:Y:S01]  /*0f80*/  LDG.E R21, desc[UR10][R2.64] ;  /* 0x0000000a02157981 */ /* 0x000ee2000c1e1900 */
[----:B--2---:R-:W-:-:S04]  /*0f90*/  IMAD R17, R7, R6, R16 ;  /* 0x0000000607117224 */ /* 0x004fc800078e0210 */
[----:B------:R-:W-:-:S05]  /*0fa0*/  IMAD.WIDE R16, R17, 0x14, R4 ;  /* 0x0000001411107825 */ /* 0x000fca00078e0204 */
[----:B---3--:R2:W-:Y:S04]  /*0fb0*/  STG.E desc[UR10][R16.64], R21 ;  /* 0x0000001510007986 */ /* 0x0085e8000c10190a */
[----:B------:R-:W3:Y:S04]  /*0fc0*/  LDG.E R20, desc[UR10][R10.64] ;  /* 0x0000000a0a147981 */ /* 0x000ee8000c1e1900 */
[----:B0-----:R-:W4:Y:S01]  /*0fd0*/  LDG.E R19, desc[UR10][R2.64+0xc] ;  /* 0x00000c0a02137981 */ /* 0x001f22000c1e1900 */
[----:B---3--:R-:W-:-:S04]  /*0fe0*/  IMAD R13, R7, R6, R20 ;  /* 0x00000006070d7224 */ /* 0x008fc800078e0214 */
[----:B------:R-:W-:-:S05]  /*0ff0*/  IMAD.WIDE R12, R13, 0x14, R4 ;  /* 0x000000140d0c7825 */ /* 0x000fca00078e0204 */
[----:B----4-:R0:W-:Y:S04]  /*1000*/  STG.E desc[UR10][R12.64+0xc], R19 ;  /* 0x00000c130c007986 */ /* 0x0101e8000c10190a */
[----:B-1----:R-:W3:Y:S04]  /*1010*/  LDG.E R14, desc[UR10][R10.64] ;  /* 0x0000000a0a0e7981 */ /* 0x002ee8000c1e1900 */
[----:B------:R-:W4:Y:S01]  /*1020*/  LDG.E R23, desc[UR10][R2.64+0x10] ;  /* 0x0000100a02177981 */ /* 0x000f22000c1e1900 */
[----:B---3--:R-:W-:-:S04]  /*1030*/  IMAD R15, R7, R6, R14 ;  /* 0x00000006070f7224 */ /* 0x008fc800078e020e */
[----:B------:R-:W-:-:S05]  /*1040*/  IMAD.WIDE R14, R15, 0x14, R4 ;  /* 0x000000140f0e7825 */ /* 0x000fca00078e0204 */
[----:B----4-:R1:W-:Y:S04]  /*1050*/  STG.E desc[UR10][R14.64+0x10], R23 ;  /* 0x000010170e007986 */ /* 0x0103e8000c10190a */
[----:B------:R-:W2:Y:S02]  /*1060*/  LDG.E R7, desc[UR10][R10.64] ;  /* 0x0000000a0a077981 */ /* 0x000ea4000c1e1900 */
[----:B--2---:R-:W-:-:S05]  /*1070*/  IADD3 R17, PT, PT, R7, 0x1, RZ ;  /* 0x0000000107117810 */ /* 0x004fca0007ffe0ff */
[----:B------:R2:W-:Y:S04]  /*1080*/  STG.E desc[UR10][R10.64], R17 ;  /* 0x000000110a007986 */ /* 0x0005e8000c10190a */
[----:B------:R-:W3:Y:S04]  /*1090*/  LDG.E R21, desc[UR10][R2.64+0x18] ;  /* 0x0000180a02157981 */ /* 0x000ee8000c1e1900 */
[----:B------:R-:W3:Y:S02]  /*10a0*/  LDG.E R16, desc[UR10][R2.64+0x1c] ;  /* 0x00001c0a02107981 */ /* 0x000ee4000c1e1900 */
[----:B---3--:R-:W-:-:S04]  /*10b0*/  IMAD R7, R21, 0x1e, R16 ;  /* 0x0000001e15077824 */ /* 0x008fc800078e0210 */
[----:B------:R-:W-:-:S05]  /*10c0*/  IMAD.WIDE R8, R7, 0x4, R8 ;  /* 0x0000000407087825 */ /* 0x000fca00078e0208 */
[----:B0-----:R-:W3:Y:S02]  /*10d0*/  LDG.E R12, desc[UR10][R8.64] ;  /* 0x0000000a080c7981 */ /* 0x001ee4000c1e1900 */
[----:B---3--:R-:W-:-:S04]  /*10e0*/  IMAD R13, R7, R6, R12 ;  /* 0x00000006070d7224 */ /* 0x008fc800078e020c */
[----:B------:R-:W-:-:S05]  /*10f0*/  IMAD.WIDE R12, R13, 0x14, R4 ;  /* 0x000000140d0c7825 */ /* 0x000fca00078e0204 */
[----:B------:R0:W-:Y:S04]  /*1100*/  STG.E desc[UR10][R12.64+0x4], R21 ;  /* 0x000004150c007986 */ /* 0x0001e8000c10190a */
[----:B-1----:R-:W3:Y:S02]  /*1110*/  LDG.E R14, desc[UR10][R8.64] ;  /* 0x0000000a080e7981 */ /* 0x002ee4000c1e1900 */
[----:B---3--:R-:W-:-:S04]  /*1120*/  IMAD R15, R7, R6, R14 ;  /* 0x00000006070f7224 */ /* 0x008fc800078e020e */
[----:B--2---:R-:W-:-:S05]  /*1130*/  IMAD.WIDE R10, R15, 0x14, R4 ;  /* 0x000000140f0a7825 */ /* 0x004fca00078e0204 */
[----:B------:R1:W-:Y:S04]  /*1140*/  STG.E desc[UR10][R10.64+0x8], R16 ;  /* 0x000008100a007986 */ /* 0x0003e8000c10190a */
[----:B------:R-:W2:Y:S04]  /*1150*/  LDG.E R14, desc[UR10][R8.64] ;  /* 0x0000000a080e7981 */ /* 0x000ea8000c1e1900 */
[----:B------:R-:W3:Y:S01]  /*1160*/  LDG.E R17, desc[UR10][R2.64+0x14] ;  /* 0x0000140a02117981 */ /* 0x000ee2000c1e1900 */
[----:B--2---:R-:W-:-:S04]  /*1170*/  IMAD R15, R7, R6, R14 ;  /* 0x00000006070f7224 */ /* 0x004fc800078e020e */
[----:B------:R-:W-:-:S05]  /*1180*/  IMAD.WIDE R14, R15, 0x14, R4 ;  /* 0x000000140f0e7825 */ /* 0x000fca00078e0204 */
[----:B---3--:R4:W-:Y:S04]  /*1190*/  STG.E desc[UR10][R14.64], R17 ;  /* 0x000000110e007986 */ /* 0x0089e8000c10190a */
[----:B------:R-:W0:Y:S04]  /*11a0*/  LDG.E R18, desc[UR10][R8.64] ;  /* 0x0000000a08127981 */ /* 0x000e28000c1e1900 */
[----:B------:R-:W2:Y:S01]  /*11b0*/  LDG.E R19, desc[UR10][R2.64+0x20] ;  /* 0x0000200a02137981 */ /* 0x000ea2000c1e1900 */
[----:B0-----:R-:W-:-:S04]  /*11c0*/  IMAD R13, R7, R6, R18 ;  /* 0x00000006070d7224 */ /* 0x001fc800078e0212 */
[----:B------:R-:W-:-:S05]  /*11d0*/  IMAD.WIDE R12, R13, 0x14, R4 ;  /* 0x000000140d0c7825 */ /* 0x000fca00078e0204 */
[----:B--2---:R4:W-:Y:S04]  /*11e0*/  STG.E desc[UR10][R12.64+0xc], R19 ;  /* 0x00000c130c007986 */ /* 0x0049e8000c10190a */
[----:B-1----:R-:W2:Y:S04]  /*11f0*/  LDG.E R10, desc[UR10][R8.64] ;  /* 0x0000000a080a7981 */ /* 0x002ea8000c1e1900 */
[----:B------:R-:W3:Y:S01]  /*1200*/  LDG.E R11, desc[UR10][R2.64+0x24] ;  /* 0x0000240a020b7981 */ /* 0x000ee2000c1e1900 */
[----:B--2---:R-:W-:-:S04]  /*1210*/  IMAD R7, R7, R6, R10 ;  /* 0x0000000607077224 */ /* 0x004fc800078e020a */
[----:B------:R-:W-:-:S05]  /*1220*/  IMAD.WIDE R4, R7, 0x14, R4 ;  /* 0x0000001407047825 */ /* 0x000fca00078e0204 */
[----:B---3--:R4:W-:Y:S04]  /*1230*/  STG.E desc[UR10][R4.64+0x10], R11 ;  /* 0x0000100b04007986 */ /* 0x0089e8000c10190a */
[----:B------:R-:W2:Y:S01]  /*1240*/  LDG.E R6, desc[UR10][R8.64] ;  /* 0x0000000a08067981 */ /* 0x000ea2000c1e1900 */
[----:B------:R-:W-:Y:S02]  /*1250*/  IADD3 R0, PT, PT, R0, 0x2, RZ ;  /* 0x0000000200007810 */ /* 0x000fe40007ffe0ff */
[----:B--2---:R-:W-:-:S05]  /*1260*/  IADD3 R7, PT, PT, R6, 0x1, RZ ;  /* 0x0000000106077810 */ /* 0x004fca0007ffe0ff */
[----:B------:R4:W-:Y:S02]  /*1270*/  STG.E desc[UR10][R8.64], R7 ;  /* 0x0000000708007986 */ /* 0x0009e4000c10190a */
.L_x_8:
[----:B------:R-:W-:Y:S05]  /*1280*/  @P1 EXIT ;  /* 0x000000000000194d */ /* 0x000fea0003800000 */
[----:B---34-:R-:W3:Y:S08]  /*1290*/  LDC.64 R4, c[0x0][0x388] ;  /* 0x0000e200ff047b82 */ /* 0x018ef00000000a00 */
[----:B012---:R-:W0:Y:S08]  /*12a0*/  LDC.64 R2, c[0x0][0x390] ;  /* 0x0000e400ff027b82 */ /* 0x007e300000000a00 */
[----:B------:R-:W1:Y:S01]  /*12b0*/  LDC R9, c[0x0][0x398] ;  /* 0x0000e600ff097b82 */ /* 0x000e620000000800 */
[----:B---3--:R-:W-:-:S07]  /*12c0*/  IMAD.WIDE.U32 R4, R0, 0x14, R4 ;  /* 0x0000001400047825 */ /* 0x008fce00078e0004 */
[----:B------:R-:W2:Y:S01]  /*12d0*/  LDC.64 R6, c[0x0][0x380] ;  /* 0x0000e000ff067b82 */ /* 0x000ea20000000a00 */
[----:B------:R-:W3:Y:S04]  /*12e0*/  LDG.E R17, desc[UR10][R4.64+0x4] ;  /* 0x0000040a04117981 */ /* 0x000ee8000c1e1900 */
[----:B------:R-:W3:Y:S02]  /*12f0*/  LDG.E R8, desc[UR10][R4.64+0x8] ;  /* 0x0000080a04087981 */ /* 0x000ee4000c1e1900 */
[----:B---3--:R-:W-:-:S04]  /*1300*/  IMAD R0, R17, 0x1e, R8 ;  /* 0x0000001e11007824 */ /* 0x008fc800078e0208 */
[----:B0-----:R-:W-:-:S05]  /*1310*/  IMAD.WIDE R2, R0, 0x4, R2 ;  /* 0x0000000400027825 */ /* 0x001fca00078e0202 */
[----:B------:R-:W1:Y:S02]  /*1320*/  LDG.E R10, desc[UR10][R2.64] ;  /* 0x0000000a020a7981 */ /* 0x000e64000c1e1900 */
[----:B-1----:R-:W-:-:S04]  /*1330*/  IMAD R11, R0, R9, R10 ;  /* 0x00000009000b7224 */ /* 0x002fc800078e020a */
[----:B--2---:R-:W-:-:S05]  /*1340*/  IMAD.WIDE R10, R11, 0x14, R6 ;  /* 0x000000140b0a7825 */ /* 0x004fca00078e0206 */
        /* <DEDUP_REMOVED lines=9> */
[----:B---3--:R-:W-:Y:S04]  /*13e0*/  STG.E desc[UR10][R14.64], R19 ;  /* 0x000000130e007986 */ /* 0x008fe8000c10190a */
[----:B------:R-:W2:Y:S04]  /*13f0*/  LDG.E R16, desc[UR10][R2.64] ;  /* 0x0000000a02107981 */ /* 0x000ea8000c1e1900 */
[----:B0-----:R-:W3:Y:S01]  /*1400*/  LDG.E R17, desc[UR10][R4.64+0xc] ;  /* 0x00000c0a04117981 */ /* 0x001ee2000c1e1900 */
[----:B--2---:R-:W-:-:S04]  /*1410*/  IMAD R11, R0, R9, R16 ;  /* 0x00000009000b7224 */ /* 0x004fc800078e0210 */
[----:B------:R-:W-:-:S05]  /*1420*/  IMAD.WIDE R10, R11, 0x14, R6 ;  /* 0x000000140b0a7825 */ /* 0x000fca00078e0206 */
[----:B---3--:R-:W-:Y:S04]  /*1430*/  STG.E desc[UR10][R10.64+0xc], R17 ;  /* 0x00000c110a007986 */ /* 0x008fe8000c10190a */
[----:B-1----:R-:W2:Y:S04]  /*1440*/  LDG.E R8, desc[UR10][R2.64] ;  /* 0x0000000a02087981 */ /* 0x002ea8000c1e1900 */
[----:B------:R-:W3:Y:S01]  /*1450*/  LDG.E R13, desc[UR10][R4.64+0x10] ;  /* 0x0000100a040d7981 */ /* 0x000ee2000c1e1900 */
[----:B--2---:R-:W-:-:S04]  /*1460*/  IMAD R9, R0, R9, R8 ;  /* 0x0000000900097224 */ /* 0x004fc800078e0208 */
[----:B------:R-:W-:-:S05]  /*1470*/  IMAD.WIDE R6, R9, 0x14, R6 ;  /* 0x0000001409067825 */ /* 0x000fca00078e0206 */
[----:B---3--:R-:W-:Y:S04]  /*1480*/  STG.E desc[UR10][R6.64+0x10], R13 ;  /* 0x0000100d06007986 */ /* 0x008fe8000c10190a */
[----:B------:R-:W2:Y:S02]  /*1490*/  LDG.E R0, desc[UR10][R2.64] ;  /* 0x0000000a02007981 */ /* 0x000ea4000c1e1900 */
[----:B--2---:R-:W-:-:S05]  /*14a0*/  IADD3 R9, PT, PT, R0, 0x1, RZ ;  /* 0x0000000100097810 */ /* 0x004fca0007ffe0ff */
[----:B------:R-:W-:Y:S01]  /*14b0*/  STG.E desc[UR10][R2.64], R9 ;  /* 0x0000000902007986 */ /* 0x000fe2000c10190a */
[----:B------:R-:W-:Y:S05]  /*14c0*/  EXIT ;  /* 0x000000000000794d */ /* 0x000fea0003800000 */
.L_x_9:
[----:B------:R-:W-:-:S00]  /*14d0*/  BRA `(.L_x_9) ;  /* 0xfffffffc00fc7947 */ /* 0x000fc0000383ffff */
[----:B------:R-:W-:-:S00]  /*14e0*/  NOP ;  /* 0x0000000000007918 */ /* 0x000fc00000000000 */
        /* <DEDUP_REMOVED lines=9> */
.L_x_31:


//--------------------- .text._Z24process_facility_requestPiS_S_S_iP7REQUEST --------------------------
	.section	.text._Z24process_facility_requestPiS_S_S_iP7REQUEST,"ax",@progbits
	.align	128
        .global         _Z24process_facility_requestPiS_S_S_iP7REQUEST
        .type           _Z24process_facility_requestPiS_S_S_iP7REQUEST,@function
        .size           _Z24process_facility_requestPiS_S_S_iP7REQUEST,(.L_x_32 - _Z24process_facility_requestPiS_S_S_iP7REQUEST)
        .other          _Z24process_facility_requestPiS_S_S_iP7REQUEST,@"STO_CUDA_ENTRY STV_DEFAULT"
_Z24process_facility_requestPiS_S_S_iP7REQUEST:
.text._Z24process_facility_requestPiS_S_S_iP7REQUEST:
[----:B------:R-:W0:Y:S01]  /*0000*/  LDC R1, c[0x0][0x37c] ;  /* 0x0000df00ff017b82 */ /* 0x000e220000000800 */
[----:B------:R-:W1:Y:S07]  /*0010*/  S2R R20, SR_CTAID.X ;  /* 0x0000000000147919 */ /* 0x000e6e0000002500 */
[----:B------:R-:W1:Y:S01]  /*0020*/  LDC.64 R2, c[0x0][0x390] ;  /* 0x0000e400ff027b82 */ /* 0x000e620000000a00 */
[----:B------:R-:W2:Y:S01]  /*0030*/  LDCU.64 UR6, c[0x0][0x358] ;  /* 0x00006b00ff0677ac */ /* 0x000ea20008000a00 */
[----:B0-----:R-:W-:-:S02]  /*0040*/  VIADD R1, R1, 0xffffffa0 ;  /* 0xffffffa001017836 */ /* 0x001fc40000000000 */
[----:B-1----:R-:W-:-:S06]  /*0050*/  IMAD.WIDE.U32 R2, R20, 0x4, R2 ;  /* 0x0000000414027825 */ /* 0x002fcc00078e0002 */
[----:B--2---:R-:W2:Y:S01]  /*0060*/  LDG.E R2, desc[UR6][R2.64] ;  /* 0x0000000602027981 */ /* 0x004ea2000c1e1900 */
[----:B------:R-:W2:Y:S02]  /*0070*/  S2R R7, SR_TID.X ;  /* 0x0000000000077919 */ /* 0x000ea40000002100 */
[----:B--2---:R-:W-:-:S13]  /*0080*/  ISETP.GE.U32.AND P0, PT, R7, R2, PT ;  /* 0x000000020700720c */ /* 0x004fda0003f06070 */
[----:B------:R-:W-:Y:S05]  /*0090*/  @P0 EXIT ;  /* 0x000000000000094d */ /* 0x000fea0003800000 */
[----:B------:R-:W0:Y:S01]  /*00a0*/  LDC.64 R4, c[0x0][0x388] ;  /* 0x0000e200ff047b82 */ /* 0x000e220000000a00 */
[----:B------:R-:W-:Y:S01]  /*00b0*/  IMAD R2, R20, 0x1e, R7 ;  /* 0x0000001e14027824 */ /* 0x000fe200078e0207 */
[----:B------:R-:W1:Y:S06]  /*00c0*/  LDCU UR4, c[0x0][0x3a0] ;  /* 0x00007400ff0477ac */ /* 0x000e6c0008000800 */
[----:B------:R-:W2:Y:S01]  /*00d0*/  LDC.64 R6, c[0x0][0x398] ;  /* 0x0000e600ff067b82 */ /* 0x000ea20000000a00 */
[----:B0-----:R-:W-:-:S05]  /*00e0*/  IMAD.WIDE.U32 R4, R2, 0x4, R4 ;  /* 0x0000000402047825 */ /* 0x001fca00078e0004 */
[----:B------:R-:W3:Y:S01]  /*00f0*/  LDG.E R12, desc[UR6][R4.64] ;  /* 0x00000006040c7981 */ /* 0x000ee2000c1e1900 */
[----:B--2---:R-:W-:-:S05]  /*0100*/  IMAD.WIDE.U32 R6, R2, 0x4, R6 ;  /* 0x0000000402067825 */ /* 0x004fca00078e0006 */
[----:B------:R-:W2:Y:S01]  /*0110*/  LDG.E R3, desc[UR6][R6.64] ;  /* 0x0000000606037981 */ /* 0x000ea2000c1e1900 */
[----:B-1----:R-:W-:Y:S01]  /*0120*/  IMAD R2, R2, UR4, RZ ;  /* 0x0000000402027c24 */ /* 0x002fe2000f8e02ff */
[----:B------:R-:W-:Y:S01]  /*0130*/  BSSY.RECONVERGENT B1, `(.L_x_10) ;  /* 0x00000e5000017945 */ /* 0x000fe20003800200 */
[----:B------:R-:W-:Y:S02]  /*0140*/  IMAD.MOV.U32 R0, RZ, RZ, RZ ;  /* 0x000000ffff007224 */ /* 0x000fe400078e00ff */
[--C-:B---3--:R-:W-:Y:S02]  /*0150*/  IMAD.MOV.U32 R13, RZ, RZ, R12.reuse ;  /* 0x000000ffff0d7224 */ /* 0x108fe400078e000c */
[--C-:B------:R-:W-:Y:S02]  /*0160*/  IMAD.MOV.U32 R14, RZ, RZ, R12.reuse ;  /* 0x000000ffff0e7224 */ /* 0x100fe400078e000c */
[--C-:B------:R-:W-:Y:S02]  /*0170*/  IMAD.MOV.U32 R15, RZ, RZ, R12.reuse ;  /* 0x000000ffff0f7224 */ /* 0x100fe400078e000c */
[----:B------:R-:W-:-:S02]  /*0180*/  IMAD.MOV.U32 R16, RZ, RZ, R12 ;  /* 0x000000ffff107224 */ /* 0x000fc400078e000c */
[--C-:B------:R-:W-:Y:S01]  /*0190*/  IMAD.MOV.U32 R17, RZ, RZ, R12.reuse ;  /* 0x000000ffff117224 */ /* 0x100fe200078e000c */
[----:B------:R0:W-:Y:S01]  /*01a0*/  STL.128 [R1+0x10], R12 ;  /* 0x0000100c01007387 */ /* 0x0001e20000100c00 */
[--C-:B------:R-:W-:Y:S01]  /*01b0*/  IMAD.MOV.U32 R18, RZ, RZ, R12.reuse ;  /* 0x000000ffff127224 */ /* 0x100fe200078e000c */
[----:B--2---:R-:W-:Y:S01]  /*01c0*/  ISETP.GE.AND P0, PT, R3, 0x1, PT ;  /* 0x000000010300780c */ /* 0x004fe20003f06270 */
[--C-:B------:R-:W-:Y:S01]  /*01d0*/  IMAD.MOV.U32 R19, RZ, RZ, R12.reuse ;  /* 0x000000ffff137224 */ /* 0x100fe200078e000c */
[----:B------:R0:W-:Y:S01]  /*01e0*/  STL.128 [R1], R12 ;  /* 0x0000000c01007387 */ /* 0x0001e20000100c00 */
[--C-:B------:R-:W-:Y:S02]  /*01f0*/  IMAD.MOV.U32 R4, RZ, RZ, R12.reuse ;  /* 0x000000ffff047224 */ /* 0x100fe400078e000c */
[--C-:B------:R-:W-:Y:S01]  /*0200*/  IMAD.MOV.U32 R5, RZ, RZ, R12.reuse ;  /* 0x000000ffff057224 */ /* 0x100fe200078e000c */
[----:B------:R0:W-:Y:S01]  /*0210*/  STL.128 [R1+0x20], R16 ;  /* 0x0000201001007387 */ /* 0x0001e20000100c00 */
[----:B------:R-:W-:-:S02]  /*0220*/  IMAD.MOV.U32 R6, RZ, RZ, R12 ;  /* 0x000000ffff067224 */ /* 0x000fc400078e000c */
[--C-:B------:R-:W-:Y:S01]  /*0230*/  IMAD.MOV.U32 R7, RZ, RZ, R12.reuse ;  /* 0x000000ffff077224 */ /* 0x100fe200078e000c */
[----:B------:R0:W-:Y:S01]  /*0240*/  STL.128 [R1+0x50], R16 ;  /* 0x0000501001007387 */ /* 0x0001e20000100c00 */
[--C-:B------:R-:W-:Y:S02]  /*0250*/  IMAD.MOV.U32 R8, RZ, RZ, R12.reuse ;  /* 0x000000ffff087224 */ /* 0x100fe400078e000c */
[--C-:B------:R-:W-:Y:S01]  /*0260*/  IMAD.MOV.U32 R9, RZ, RZ, R12.reuse ;  /* 0x000000ffff097224 */ /* 0x100fe200078e000c */
[----:B------:R0:W-:Y:S01]  /*0270*/  STL.128 [R1+0x30], R4 ;  /* 0x0000300401007387 */ /* 0x0001e20000100c00 */
[--C-:B------:R-:W-:Y:S02]  /*0280*/  IMAD.MOV.U32 R10, RZ, RZ, R12.reuse ;  /* 0x000000ffff0a7224 */ /* 0x100fe400078e000c */
[----:B------:R-:W-:-:S05]  /*0290*/  IMAD.MOV.U32 R11, RZ, RZ, R12 ;  /* 0x000000ffff0b7224 */ /* 0x000fca00078e000c */
[----:B------:R0:W-:Y:S01]  /*02a0*/  STL.128 [R1+0x40], R8 ;  /* 0x0000400801007387 */ /* 0x0001e20000100c00 */
[----:B------:R-:W-:Y:S05]  /*02b0*/  @!P0 BRA `(.L_x_11) ;  /* 0x0000000c00308947 */ /* 0x000fea0003800000 */
[----:B------:R-:W-:Y:S02]  /*02c0*/  IMAD.MOV.U32 R0, RZ, RZ, RZ ;  /* 0x000000ffff007224 */ /* 0x000fe400078e00ff */
[----:B0-----:R-:W-:Y:S02]  /*02d0*/  VIADD R4, R1, 0x20 ;  /* 0x0000002001047836 */ /* 0x001fe40000000000 */
[----:B------:R-:W-:-:S07]  /*02e0*/  IMAD.IADD R3, R3, 0x1, R2 ;  /* 0x0000000103037824 */ /* 0x000fce00078e0202 */
.L_x_29:
[----:B0-----:R-:W0:Y:S02]  /*02f0*/  LDC.64 R8, c[0x0][0x3a8] ;  /* 0x0000ea00ff087b82 */ /* 0x001e240000000a00 */
[----:B0-----:R-:W-:-:S05]  /*0300*/  IMAD.WIDE R8, R2, 0x14, R8 ;  /* 0x0000001402087825 */ /* 0x001fca00078e0208 */
[----:B------:R-:W2:Y:S04]  /*0310*/  LDG.E R6, desc[UR6][R8.64+0xc] ;  /* 0x00000c0608067981 */ /* 0x000ea8000c1e1900 */
[----:B------:R-:W3:Y:S01]  /*0320*/  LDG.E R5, desc[UR6][R8.64+0x10] ;  /* 0x0000100608057981 */ /* 0x000ee2000c1e1900 */
[----:B------:R-:W-:Y:S01]  /*0330*/  VIADD R2, R2, 0x1 ;  /* 0x0000000102027836 */ /* 0x000fe20000000000 */
[----:B------:R-:W-:Y:S04]  /*0340*/  BSSY.RECONVERGENT B0, `(.L_x_12) ;  /* 0x00000c2000007945 */ /* 0x000fe80003800200 */
[----:B------:R-:W-:Y:S01]  /*0350*/  ISETP.GE.AND P0, PT, R2, R3, PT ;  /* 0x000000030200720c */ /* 0x000fe20003f06270 */
[----:B--2---:R-:W-:-:S04]  /*0360*/  VIADD R10, R6, 0xffffffff ;  /* 0xffffffff060a7836 */ /* 0x004fc80000000000 */
[----:B---3--:R-:W-:-:S05]  /*0370*/  IMAD.IADD R7, R5, 0x1, R10 ;  /* 0x0000000105077824 */ /* 0x008fca00078e020a */
[----:B------:R-:W-:-:S13]  /*0380*/  ISETP.GT.AND P1, PT, R6, R7, PT ;  /* 0x000000070600720c */ /* 0x000fda0003f24270 */
[----:B------:R-:W-:Y:S05]  /*0390*/  @P1 BRA `(.L_x_13) ;  /* 0x0000000800ec1947 */ /* 0x000fea0003800000 */
[----:B------:R-:W-:Y:S01]  /*03a0*/  VIADD R7, R5, 0xffffffff ;  /* 0xffffffff05077836 */ /* 0x000fe20000000000 */
[----:B------:R-:W-:Y:S01]  /*03b0*/  BSSY.RECONVERGENT B2, `(.L_x_14) ;  /* 0x0000044000027945 */ /* 0x000fe20003800200 */
[----:B------:R-:W-:-:S03]  /*03c0*/  IMAD.MOV.U32 R8, RZ, RZ, R10 ;  /* 0x000000ffff087224 */ /* 0x000fc600078e000a */
[----:B------:R-:W-:Y:S01]  /*03d0*/  ISETP.GE.U32.AND P1, PT, R7, 0xf, PT ;  /* 0x0000000f0700780c */ /* 0x000fe20003f26070 */
[----:B------:R-:W-:Y:S02]  /*03e0*/  IMAD.MOV.U32 R7, RZ, RZ, 0x1 ;  /* 0x00000001ff077424 */ /* 0x000fe400078e00ff */
[----:B------:R-:W-:-:S03]  /*03f0*/  IMAD.MOV.U32 R12, RZ, RZ, R8 ;  /* 0x000000ffff0c7224 */ /* 0x000fc600078e0008 */
[----:B------:R-:W-:-:S07]  /*0400*/  PRMT R10, R7, 0x7610, R10 ;  /* 0x00007610070a7816 */ /* 0x000fce000000000a */
[----:B------:R-:W-:Y:S05]  /*0410*/  @!P1 BRA `(.L_x_15) ;  /* 0x0000000000f49947 */ /* 0x000fea0003800000 */
[----:B------:R-:W-:Y:S01]  /*0420*/  LOP3.LUT R11, R5, 0xfffffff0, RZ, 0xc0, !PT ;  /* 0xfffffff0050b7812 */ /* 0x000fe200078ec0ff */
[----:B------:R-:W-:Y:S01]  /*0430*/  BSSY.RECONVERGENT B3, `(.L_x_16) ;  /* 0x000003a000037945 */ /* 0x000fe20003800200 */
[----:B------:R-:W-:Y:S02]  /*0440*/  IMAD.MOV.U32 R10, RZ, RZ, 0x1 ;  /* 0x00000001ff0a7424 */ /* 0x000fe400078e00ff */
[----:B------:R-:W-:Y:S02]  /*0450*/  IMAD.MOV.U32 R9, RZ, RZ, R6 ;  /* 0x000000ffff097224 */ /* 0x000fe400078e0006 */
[----:B------:R-:W-:Y:S02]  /*0460*/  IMAD.MOV.U32 R7, RZ, RZ, R8 ;  /* 0x000000ffff077224 */ /* 0x000fe400078e0008 */
[----:B------:R-:W-:-:S07]  /*0470*/  IMAD.MOV R11, RZ, RZ, -R11 ;  /* 0x000000ffff0b7224 */ /* 0x000fce00078e0a0b */
.L_x_17:
[----:B------:R-:W-:-:S05]  /*0480*/  IMAD R26, R7, 0x4, R4 ;  /* 0x00000004071a7824 */ /* 0x000fca00078e0204 */
[----:B------:R-:W2:Y:S04]  /*0490*/  LDL R12, [R26+-0x20] ;  /* 0xffffe0001a0c7983 */ /* 0x000ea80000100800 */
[----:B------:R-:W3:Y:S04]  /*04a0*/  LDL R22, [R26+-0x1c] ;  /* 0xffffe4001a167983 */ /* 0x000ee80000100800 */
[----:B------:R-:W4:Y:S04]  /*04b0*/  LDL R23, [R26+-0x18] ;  /* 0xffffe8001a177983 */ /* 0x000f280000100800 */
[----:B------:R-:W5:Y:S04]  /*04c0*/  LDL R21, [R26+-0x14] ;  /* 0xffffec001a157983 */ /* 0x000f680000100800 */
[----:B------:R-:W5:Y:S04]  /*04d0*/  LDL R19, [R26+-0x10] ;  /* 0xfffff0001a137983 */ /* 0x000f680000100800 */
[----:B------:R-:W5:Y:S04]  /*04e0*/  LDL R18, [R26+-0xc] ;  /* 0xfffff4001a127983 */ /* 0x000f680000100800 */
[----:B------:R-:W5:Y:S04]  /*04f0*/  LDL R17, [R26+-0x8] ;  /* 0xfffff8001a117983 */ /* 0x000f680000100800 */
[----:B------:R-:W5:Y:S04]  /*0500*/  LDL R16, [R26+-0x4] ;  /* 0xfffffc001a107983 */ /* 0x000f680000100800 */
[----:B------:R-:W5:Y:S04]  /*0510*/  LDL R15, [R26] ;  /* 0x000000001a0f7983 */ /* 0x000f680000100800 */
[----:B------:R-:W5:Y:S04]  /*0520*/  LDL R14, [R26+0x4] ;  /* 0x000004001a0e7983 */ /* 0x000f680000100800 */
[----:B------:R-:W5:Y:S04]  /*0530*/  LDL R13, [R26+0x8] ;  /* 0x000008001a0d7983 */ /* 0x000f680000100800 */
[----:B------:R-:W5:Y:S04]  /*0540*/  LDL R24, [R26+0x18] ;  /* 0x000018001a187983 */ /* 0x000f680000100800 */
[----:B------:R-:W5:Y:S01]  /*0550*/  LDL R25, [R26+0x1c] ;  /* 0x00001c001a197983 */ /* 0x000f620000100800 */
[----:B--2---:R-:W-:-:S03]  /*0560*/  ISETP.GE.AND P2, PT, R12, 0x1, PT ;  /* 0x000000010c00780c */ /* 0x004fc60003f46270 */
[----:B------:R-:W2:Y:S01]  /*0570*/  LDL R12, [R26+0xc] ;  /* 0x00000c001a0c7983 */ /* 0x000ea20000100800 */
[----:B---3--:R-:W-:-:S03]  /*0580*/  ISETP.GE.AND P3, PT, R22, 0x1, PT ;  /* 0x000000011600780c */ /* 0x008fc60003f66270 */
[----:B------:R-:W3:Y:S01]  /*0590*/  LDL R22, [R26+0x10] ;  /* 0x000010001a167983 */ /* 0x000ee20000100800 */
[----:B----4-:R-:W-:-:S03]  /*05a0*/  ISETP.GE.AND P1, PT, R23, 0x1, PT ;  /* 0x000000011700780c */ /* 0x010fc60003f26270 */
[----:B------:R-:W4:Y:S01]  /*05b0*/  LDL R23, [R26+0x14] ;  /* 0x000014001a177983 */ /* 0x000f220000100800 */
[----:B------:R-:W-:-:S04]  /*05c0*/  SEL R10, R10, RZ, P2 ;  /* 0x000000ff0a0a7207 */ /* 0x000fc80001000000 */
[----:B------:R-:W-:Y:S02]  /*05d0*/  SEL R10, R10, RZ, P3 ;  /* 0x000000ff0a0a7207 */ /* 0x000fe40001800000 */
[----:B-----5:R-:W-:Y:S02]  /*05e0*/  ISETP.GE.AND P2, PT, R21, 0x1, PT ;  /* 0x000000011500780c */ /* 0x020fe40003f46270 */
[----:B------:R-:W-:Y:S02]  /*05f0*/  SEL R10, R10, RZ, P1 ;  /* 0x000000ff0a0a7207 */ /* 0x000fe40000800000 */
[----:B------:R-:W-:Y:S02]  /*0600*/  ISETP.GE.AND P1, PT, R19, 0x1, PT ;  /* 0x000000011300780c */ /* 0x000fe40003f26270 */
[----:B------:R-:W-:Y:S02]  /*0610*/  SEL R10, R10, RZ, P2 ;  /* 0x000000ff0a0a7207 */ /* 0x000fe40001000000 */
[----:B------:R-:W-:-:S02]  /*0620*/  ISETP.GE.AND P2, PT, R18, 0x1, PT ;  /* 0x000000011200780c */ /* 0x000fc40003f46270 */
[----:B------:R-:W-:Y:S02]  /*0630*/  SEL R10, R10, RZ, P1 ;  /* 0x000000ff0a0a7207 */ /* 0x000fe40000800000 */
[----:B------:R-:W-:Y:S02]  /*0640*/  ISETP.GE.AND P1, PT, R17, 0x1, PT ;  /* 0x000000011100780c */ /* 0x000fe40003f26270 */
        /* <DEDUP_REMOVED lines=8> */
[----:B------:R-:W-:-:S04]  /*06d0*/  SEL R10, R10, RZ, P2 ;  /* 0x000000ff0a0a7207 */ /* 0x000fc80001000000 */
[----:B------:R-:W-:Y:S01]  /*06e0*/  SEL R10, R10, RZ, P1 ;  /* 0x000000ff0a0a7207 */ /* 0x000fe20000800000 */
[----:B------:R-:W-:Y:S01]  /*06f0*/  VIADD R11, R11, 0x10 ;  /* 0x000000100b0b7836 */ /* 0x000fe20000000000 */
[----:B------:R-:W-:Y:S01]  /*0700*/  VIMNMX R24, PT, PT, R24, R25, PT ;  /* 0x0000001918187248 */ /* 0x000fe20003fe0100 */
[----:B------:R-:W-:Y:S02]  /*0710*/  VIADD R9, R9, 0x10 ;  /* 0x0000001009097836 */ /* 0x000fe40000000000 */
[----:B------:R-:W-:Y:S01]  /*0720*/  VIADD R7, R7, 0x10 ;  /* 0x0000001007077836 */ /* 0x000fe20000000000 */
[----:B--2---:R-:W-:Y:S02]  /*0730*/  ISETP.GE.AND P2, PT, R12, 0x1, PT ;  /* 0x000000010c00780c */ /* 0x004fe40003f46270 */
[----:B---3--:R-:W-:Y:S02]  /*0740*/  ISETP.GE.AND P1, PT, R22, 0x1, PT ;  /* 0x000000011600780c */ /* 0x008fe40003f26270 */
[----:B------:R-:W-:-:S02]  /*0750*/  SEL R10, R10, RZ, P2 ;  /* 0x000000ff0a0a7207 */ /* 0x000fc40001000000 */
[----:B----4-:R-:W-:Y:S02]  /*0760*/  ISETP.GE.AND P2, PT, R23, 0x1, PT ;  /* 0x000000011700780c */ /* 0x010fe40003f46270 */
[----:B------:R-:W-:-:S04]  /*0770*/  SEL R10, R10, RZ, P1 ;  /* 0x000000ff0a0a7207 */ /* 0x000fc80000800000 */
[----:B------:R-:W-:Y:S02]  /*0780*/  SEL R10, R10, RZ, P2 ;  /* 0x000000ff0a0a7207 */ /* 0x000fe40001000000 */
[----:B------:R-:W-:Y:S02]  /*0790*/  ISETP.NE.AND P2, PT, R11, RZ, PT ;  /* 0x000000ff0b00720c */ /* 0x000fe40003f45270 */
[----:B------:R-:W-:-:S04]  /*07a0*/  ISETP.GE.AND P1, PT, R24, 0x1, PT ;  /* 0x000000011800780c */ /* 0x000fc80003f26270 */
[----:B------:R-:W-:-:S07]  /*07b0*/  SEL R10, R10, RZ, P1 ;  /* 0x000000ff0a0a7207 */ /* 0x000fce0000800000 */
[----:B------:R-:W-:Y:S05]  /*07c0*/  @P2 BRA `(.L_x_17) ;  /* 0xfffffffc002c2947 */ /* 0x000fea000383ffff */
[----:B------:R-:W-:Y:S05]  /*07d0*/  BSYNC.RECONVERGENT B3 ;  /* 0x0000000000037941 */ /* 0x000fea0003800200 */
.L_x_16:
[----:B------:R-:W-:-:S07]  /*07e0*/  VIADD R12, R9, 0xffffffff ;  /* 0xffffffff090c7836 */ /* 0x000fce0000000000 */
.L_x_15:
[----:B------:R-:W-:Y:S05]  /*07f0*/  BSYNC.RECONVERGENT B2 ;  /* 0x0000000000027941 */ /* 0x000fea0003800200 */
.L_x_14:
[----:B------:R-:W-:Y:S01]  /*0800*/  LOP3.LUT R7, R5, 0xf, RZ, 0xc0, !PT ;  /* 0x0000000f05077812 */ /* 0x000fe200078ec0ff */
[----:B------:R-:W-:Y:S03]  /*0810*/  BSSY.RECONVERGENT B2, `(.L_x_18) ;  /* 0x0000045000027945 */ /* 0x000fe60003800200 */
[----:B------:R-:W-:-:S13]  /*0820*/  ISETP.NE.AND P1, PT, R7, RZ, PT ;  /* 0x000000ff0700720c */ /* 0x000fda0003f25270 */
[----:B------:R-:W-:Y:S05]  /*0830*/  @!P1 BRA `(.L_x_19) ;  /* 0x0000000400089947 */ /* 0x000fea0003800000 */
[----:B------:R-:W-:Y:S01]  /*0840*/  ISETP.GE.U32.AND P2, PT, R7, 0x8, PT ;  /* 0x000000080700780c */ /* 0x000fe20003f46070 */
[----:B------:R-:W-:Y:S01]  /*0850*/  BSSY.RECONVERGENT B3, `(.L_x_20) ;  /* 0x000001d000037945 */ /* 0x000fe20003800200 */
[----:B------:R-:W-:-:S04]  /*0860*/  LOP3.LUT R18, R5, 0x7, RZ, 0xc0, !PT ;  /* 0x0000000705127812 */ /* 0x000fc800078ec0ff */
[----:B------:R-:W-:-:S07]  /*0870*/  ISETP.NE.AND P1, PT, R18, RZ, PT ;  /* 0x000000ff1200720c */ /* 0x000fce0003f25270 */
[----:B------:R-:W-:Y:S06]  /*0880*/  @!P2 BRA `(.L_x_21) ;  /* 0x000000000064a947 */ /* 0x000fec0003800000 */
[----:B------:R-:W-:-:S05]  /*0890*/  IMAD R7, R12, 0x4, R1 ;  /* 0x000000040c077824 */ /* 0x000fca00078e0201 */
[----:B------:R-:W2:Y:S04]  /*08a0*/  LDL R19, [R7] ;  /* 0x0000000007137983 */ /* 0x000ea80000100800 */
[----:B------:R-:W3:Y:S04]  /*08b0*/  LDL R9, [R7+0x4] ;  /* 0x0000040007097983 */ /* 0x000ee80000100800 */
[----:B------:R-:W4:Y:S04]  /*08c0*/  LDL R11, [R7+0x8] ;  /* 0x00000800070b7983 */ /* 0x000f280000100800 */
[----:B------:R-:W5:Y:S04]  /*08d0*/  LDL R13, [R7+0xc] ;  /* 0x00000c00070d7983 */ /* 0x000f680000100800 */
[----:B------:R-:W5:Y:S04]  /*08e0*/  LDL R14, [R7+0x10] ;  /* 0x00001000070e7983 */ /* 0x000f680000100800 */
[----:B------:R-:W5:Y:S04]  /*08f0*/  LDL R15, [R7+0x14] ;  /* 0x00001400070f7983 */ /* 0x000f680000100800 */
[----:B------:R-:W5:Y:S04]  /*0900*/  LDL R16, [R7+0x18] ;  /* 0x0000180007107983 */ /* 0x000f680000100800 */
[----:B------:R-:W5:Y:S01]  /*0910*/  LDL R17, [R7+0x1c] ;  /* 0x00001c0007117983 */ /* 0x000f620000100800 */
[----:B------:R-:W-:Y:S01]  /*0920*/  VIADD R12, R12, 0x8 ;  /* 0x000000080c0c7836 */ /* 0x000fe20000000000 */
[----:B--2---:R-:W-:-:S02]  /*0930*/  ISETP.GE.AND P3, PT, R19, 0x1, PT ;  /* 0x000000011300780c */ /* 0x004fc40003f66270 */
[----:B---3--:R-:W-:Y:S02]  /*0940*/  ISETP.GE.AND P2, PT, R9, 0x1, PT ;  /* 0x000000010900780c */ /* 0x008fe40003f46270 */
[----:B------:R-:W-:Y:S02]  /*0950*/  SEL R10, R10, RZ, P3 ;  /* 0x000000ff0a0a7207 */ /* 0x000fe40001800000 */
[----:B----4-:R-:W-:Y:S02]  /*0960*/  ISETP.GE.AND P3, PT, R11, 0x1, PT ;  /* 0x000000010b00780c */ /* 0x010fe40003f66270 */
[----:B------:R-:W-:Y:S02]  /*0970*/  SEL R10, R10, RZ, P2 ;  /* 0x000000ff0a0a7207 */ /* 0x000fe40001000000 */
[----:B-----5:R-:W-:Y:S02]  /*0980*/  ISETP.GE.AND P2, PT, R13, 0x1, PT ;  /* 0x000000010d00780c */ /* 0x020fe40003f46270 */
[----:B------:R-:W-:-:S02]  /*0990*/  SEL R10, R10, RZ, P3 ;  /* 0x000000ff0a0a7207 */ /* 0x000fc40001800000 */
[----:B------:R-:W-:Y:S02]  /*09a0*/  ISETP.GE.AND P3, PT, R14, 0x1, PT ;  /* 0x000000010e00780c */ /* 0x000fe40003f66270 */
[----:B------:R-:W-:Y:S02]  /*09b0*/  SEL R10, R10, RZ, P2 ;  /* 0x000000ff0a0a7207 */ /* 0x000fe40001000000 */
[----:B------:R-:W-:Y:S02]  /*09c0*/  ISETP.GE.AND P2, PT, R15, 0x1, PT ;  /* 0x000000010f00780c */ /* 0x000fe40003f46270 */
[----:B------:R-:W-:-:S04]  /*09d0*/  SEL R10, R10, RZ, P3 ;  /* 0x000000ff0a0a7207 */ /* 0x000fc80001800000 */
[----:B------:R-:W-:Y:S02]  /*09e0*/  SEL R10, R10, RZ, P2 ;  /* 0x000000ff0a0a7207 */ /* 0x000fe40001000000 */
[----:B------:R-:W-:-:S04]  /*09f0*/  VIMNMX R16, PT, PT, R16, R17, PT ;  /* 0x0000001110107248 */ /* 0x000fc80003fe0100 */
[----:B------:R-:W-:-:S04]  /*0a00*/  ISETP.GE.AND P3, PT, R16, 0x1, PT ;  /* 0x000000011000780c */ /* 0x000fc80003f66270 */
[----:B------:R-:W-:-:S09]  /*0a10*/  SEL R10, R10, RZ, P3 ;  /* 0x000000ff0a0a7207 */ /* 0x000fd20001800000 */
.L_x_21:
[----:B------:R-:W-:Y:S05]  /*0a20*/  BSYNC.RECONVERGENT B3 ;  /* 0x0000000000037941 */ /* 0x000fea0003800200 */
.L_x_20:
        /* <DEDUP_REMOVED lines=10> */
[----:B------:R-:W4:Y:S01]  /*0ad0*/  LDL R14, [R9+0xc] ;  /* 0x00000c00090e7983 */ /* 0x000f220000100800 */
[----:B------:R-:W-:Y:S01]  /*0ae0*/  VIADD R12, R12, 0x4 ;  /* 0x000000040c0c7836 */ /* 0x000fe20000000000 */
[----:B--2---:R-:W-:-:S02]  /*0af0*/  ISETP.GE.AND P3, PT, R15, 0x1, PT ;  /* 0x000000010f00780c */ /* 0x004fc40003f66270 */
[----:B---3--:R-:W-:Y:S02]  /*0b00*/  ISETP.GE.AND P2, PT, R7, 0x1, PT ;  /* 0x000000010700780c */ /* 0x008fe40003f46270 */
[----:B------:R-:W-:-:S04]  /*0b10*/  SEL R10, R10, RZ, P3 ;  /* 0x000000ff0a0a7207 */ /* 0x000fc80001800000 */
[----:B------:R-:W-:Y:S02]  /*0b20*/  SEL R10, R10, RZ, P2 ;  /* 0x000000ff0a0a7207 */ /* 0x000fe40001000000 */
[----:B----4-:R-:W-:-:S04]  /*0b30*/  VIMNMX R7, PT, PT, R11, R14, PT ;  /* 0x0000000e0b077248 */ /* 0x010fc80003fe0100 */
[----:B------:R-:W-:-:S04]  /*0b40*/  ISETP.GE.AND P3, PT, R7, 0x1, PT ;  /* 0x000000010700780c */ /* 0x000fc80003f66270 */
[----:B------:R-:W-:-:S09]  /*0b50*/  SEL R10, R10, RZ, P3 ;  /* 0x000000ff0a0a7207 */ /* 0x000fd20001800000 */
.L_x_23:
[----:B------:R-:W-:Y:S05]  /*0b60*/  BSYNC.RECONVERGENT B3 ;  /* 0x0000000000037941 */ /* 0x000fea0003800200 */
.L_x_22:
[----:B------:R-:W-:Y:S05]  /*0b70*/  @!P1 BRA `(.L_x_19) ;  /* 0x0000000000389947 */ /* 0x000fea0003800000 */
[----:B------:R-:W-:-:S05]  /*0b80*/  IMAD R7, R12, 0x4, R1 ;  /* 0x000000040c077824 */ /* 0x000fca00078e0201 */
[----:B------:R-:W2:Y:S01]  /*0b90*/  LDL R9, [R7] ;  /* 0x0000000007097983 */ /* 0x000ea20000100800 */
[----:B------:R-:W-:Y:S02]  /*0ba0*/  ISETP.NE.AND P2, PT, R13, 0x1, PT ;  /* 0x000000010d00780c */ /* 0x000fe40003f45270 */
[----:B--2---:R-:W-:-:S04]  /*0bb0*/  ISETP.GE.AND P1, PT, R9, 0x1, PT ;  /* 0x000000010900780c */ /* 0x004fc80003f26270 */
[----:B------:R-:W-:-:S07]  /*0bc0*/  SEL R10, R10, RZ, P1 ;  /* 0x000000ff0a0a7207 */ /* 0x000fce0000800000 */
[----:B------:R-:W-:Y:S05]  /*0bd0*/  @!P2 BRA `(.L_x_19) ;  /* 0x000000000020a947 */ /* 0x000fea0003800000 */
[----:B------:R-:W-:Y:S01]  /*0be0*/  ISETP.NE.AND P2, PT, R13, 0x2, PT ;  /* 0x000000020d00780c */ /* 0x000fe20003f45270 */
[----:B------:R-:W2:-:S12]  /*0bf0*/  LDL R11, [R7+0x4] ;  /* 0x00000400070b7983 */ /* 0x000e980000100800 */
[----:B------:R-:W3:Y:S01]  /*0c00*/  @P2 LDL R9, [R7+0x8] ;  /* 0x0000080007092983 */ /* 0x000ee20000100800 */
[----:B--2---:R-:W-:-:S04]  /*0c10*/  ISETP.GE.AND P1, PT, R11, 0x1, PT ;  /* 0x000000010b00780c */ /* 0x004fc80003f26270 */
[----:B------:R-:W-:Y:S02]  /*0c20*/  SEL R10, R10, RZ, P1 ;  /* 0x000000ff0a0a7207 */ /* 0x000fe40000800000 */
[----:B---3--:R-:W-:-:S04]  /*0c30*/  @P2 ISETP.GE.AND P1, PT, R9, 0x1, PT ;  /* 0x000000010900280c */ /* 0x008fc80003f26270 */
[----:B------:R-:W-:-:S04]  /*0c40*/  @P2 SEL R9, R10, RZ, P1 ;  /* 0x000000ff0a092207 */ /* 0x000fc80000800000 */
[----:B------:R-:W-:-:S07]  /*0c50*/  @P2 PRMT R10, R9, 0x7610, R10 ;  /* 0x00007610090a2816 */ /* 0x000fce000000000a */
.L_x_19:
[----:B------:R-:W-:Y:S05]  /*0c60*/  BSYNC.RECONVERGENT B2 ;  /* 0x0000000000027941 */ /* 0x000fea0003800200 */
.L_x_18:
[----:B------:R-:W-:-:S13]  /*0c70*/  LOP3.LUT P1, RZ, R10, 0xff, RZ, 0xc0, !PT ;  /* 0x000000ff0aff7812 */ /* 0x000fda000782c0ff */
[----:B------:R-:W-:Y:S05]  /*0c80*/  @!P1 BRA `(.L_x_24) ;  /* 0x0000000000b49947 */ /* 0x000fea0003800000 */
[----:B------:R-:W-:Y:S01]  /*0c90*/  LOP3.LUT P1, R9, R5, 0x3, RZ, 0xc0, !PT ;  /* 0x0000000305097812 */ /* 0x000fe2000782c0ff */
[----:B------:R-:W-:-:S12]  /*0ca0*/  BSSY.RECONVERGENT B2, `(.L_x_25) ;  /* 0x0000013000027945 */ /* 0x000fd80003800200 */
[----:B------:R-:W-:Y:S05]  /*0cb0*/  @!P1 BRA `(.L_x_26) ;  /* 0x0000000000449947 */ /* 0x000fea0003800000 */
[----:B------:R-:W-:-:S05]  /*0cc0*/  IMAD R7, R6, 0x4, R1 ;  /* 0x0000000406077824 */ /* 0x000fca00078e0201 */
[----:B------:R-:W2:Y:S01]  /*0cd0*/  LDL R8, [R7+-0x4] ;  /* 0xfffffc0007087983 */ /* 0x000ea20000100800 */
[----:B------:R-:W-:Y:S01]  /*0ce0*/  ISETP.NE.AND P1, PT, R9, 0x1, PT ;  /* 0x000000010900780c */ /* 0x000fe20003f25270 */
[----:B--2---:R-:W-:Y:S02]  /*0cf0*/  VIADD R10, R8, 0xffffffff ;  /* 0xffffffff080a7836 */ /* 0x004fe40000000000 */
[----:B------:R-:W-:-:S03]  /*0d00*/  IMAD.MOV.U32 R8, RZ, RZ, R6 ;  /* 0x000000ffff087224 */ /* 0x000fc600078e0006 */
[----:B------:R0:W-:Y:S07]  /*0d10*/  STL [R7+-0x4], R10 ;  /* 0xfffffc0a07007387 */ /* 0x0001ee0000100800 */
[----:B------:R-:W-:Y:S05]  /*0d20*/  @!P1 BRA `(.L_x_26) ;  /* 0x0000000000289947 */ /* 0x000fea0003800000 */
[----:B------:R-:W0:Y:S01]  /*0d30*/  LDL R8, [R7] ;  /* 0x0000000007087983 */ /* 0x000e220000100800 */
[----:B------:R-:W-:Y:S01]  /*0d40*/  ISETP.NE.AND P1, PT, R9, 0x2, PT ;  /* 0x000000020900780c */ /* 0x000fe20003f25270 */
[----:B0-----:R-:W-:Y:S02]  /*0d50*/  VIADD R10, R8, 0xffffffff ;  /* 0xffffffff080a7836 */ /* 0x001fe40000000000 */
[----:B------:R-:W-:-:S03]  /*0d60*/  VIADD R8, R6, 0x1 ;  /* 0x0000000106087836 */ /* 0x000fc60000000000 */
[----:B------:R1:W-:Y:S07]  /*0d70*/  STL [R7], R10 ;  /* 0x0000000a07007387 */ /* 0x0003ee0000100800 */
[----:B------:R-:W-:Y:S05]  /*0d80*/  @!P1 BRA `(.L_x_26) ;  /* 0x0000000000109947 */ /* 0x000fea0003800000 */
[----:B------:R-:W1:Y:S02]  /*0d90*/  LDL R8, [R7+0x4] ;  /* 0x0000040007087983 */ /* 0x000e640000100800 */
[----:B-1----:R-:W-:Y:S02]  /*0da0*/  VIADD R10, R8, 0xffffffff ;  /* 0xffffffff080a7836 */ /* 0x002fe40000000000 */
[----:B------:R-:W-:-:S03]  /*0db0*/  VIADD R8, R6, 0x2 ;  /* 0x0000000206087836 */ /* 0x000fc60000000000 */
[----:B------:R2:W-:Y:S04]  /*0dc0*/  STL [R7+0x4], R10 ;  /* 0x0000040a07007387 */ /* 0x0005e80000100800 */
.L_x_26:
[----:B------:R-:W-:Y:S05]  /*0dd0*/  BSYNC.RECONVERGENT B2 ;  /* 0x0000000000027941 */ /* 0x000fea0003800200 */
.L_x_25:
[----:B012---:R-:W-:Y:S01]  /*0de0*/  VIADD R7, R5, 0xffffffff ;  /* 0xffffffff05077836 */ /* 0x007fe20000000000 */
[----:B------:R-:W-:Y:S04]  /*0df0*/  BSSY.RECONVERGENT B2, `(.L_x_13) ;  /* 0x0000015000027945 */ /* 0x000fe80003800200 */
[----:B------:R-:W-:-:S13]  /*0e00*/  ISETP.GE.U32.AND P1, PT, R7, 0x3, PT ;  /* 0x000000030700780c */ /* 0x000fda0003f26070 */
[----:B------:R-:W-:Y:S05]  /*0e10*/  @!P1 BRA `(.L_x_27) ;  /* 0x0000000000489947 */ /* 0x000fea0003800000 */
.L_x_28:
[----:B0-----:R-:W-:-:S05]  /*0e20*/  IMAD R7, R8, 0x4, R1 ;  /* 0x0000000408077824 */ /* 0x001fca00078e0201 */
[----:B------:R-:W2:Y:S04]  /*0e30*/  LDL R9, [R7] ;  /* 0x0000000007097983 */ /* 0x000ea80000100800 */
[----:B------:R-:W3:Y:S04]  /*0e40*/  LDL R11, [R7+0x4] ;  /* 0x00000400070b7983 */ /* 0x000ee80000100800 */
[----:B------:R-:W4:Y:S04]  /*0e50*/  LDL R13, [R7+0x8] ;  /* 0x00000800070d7983 */ /* 0x000f280000100800 */
[----:B------:R-:W5:Y:S01]  /*0e60*/  LDL R15, [R7+0xc] ;  /* 0x00000c00070f7983 */ /* 0x000f620000100800 */
[----:B------:R-:W-:-:S02]  /*0e70*/  VIADD R18, R6, 0xffffffff ;  /* 0xffffffff06127836 */ /* 0x000fc40000000000 */
[----:B------:R-:W-:Y:S02]  /*0e80*/  VIADD R8, R8, 0x4 ;  /* 0x0000000408087836 */ /* 0x000fe40000000000 */
[----:B--2---:R-:W-:Y:S02]  /*0e90*/  VIADD R10, R9, 0xffffffff ;  /* 0xffffffff090a7836 */ /* 0x004fe40000000000 */
[----:B------:R-:W-:Y:S02]  /*0ea0*/  IMAD.IADD R9, R5, 0x1, R18 ;  /* 0x0000000105097824 */ /* 0x000fe400078e0212 */
[----:B---3--:R-:W-:Y:S01]  /*0eb0*/  VIADD R12, R11, 0xffffffff ;  /* 0xffffffff0b0c7836 */ /* 0x008fe20000000000 */
[----:B------:R0:W-:Y:S02]  /*0ec0*/  STL [R7], R10 ;  /* 0x0000000a07007387 */ /* 0x0001e40000100800 */
[----:B------:R-:W-:Y:S01]  /*0ed0*/  ISETP.NE.AND P1, PT, R8, R9, PT ;  /* 0x000000090800720c */ /* 0x000fe20003f25270 */
[----:B----4-:R-:W-:Y:S01]  /*0ee0*/  VIADD R14, R13, 0xffffffff ;  /* 0xffffffff0d0e7836 */ /* 0x010fe20000000000 */
[----:B------:R0:W-:Y:S01]  /*0ef0*/  STL [R7+0x4], R12 ;  /* 0x0000040c07007387 */ /* 0x0001e20000100800 */
[----:B-----5:R-:W-:-:S03]  /*0f00*/  VIADD R16, R15, 0xffffffff ;  /* 0xffffffff0f107836 */ /* 0x020fc60000000000 */
[----:B------:R0:W-:Y:S04]  /*0f10*/  STL [R7+0x8], R14 ;  /* 0x0000080e07007387 */ /* 0x0001e80000100800 */
[----:B------:R0:W-:Y:S03]  /*0f20*/  STL [R7+0xc], R16 ;  /* 0x00000c1007007387 */ /* 0x0001e60000100800 */
[----:B------:R-:W-:Y:S05]  /*0f30*/  @P1 BRA `(.L_x_28) ;  /* 0xfffffffc00b81947 */ /* 0x000fea000383ffff */
.L_x_27:
[----:B------:R-:W-:Y:S05]  /*0f40*/  BSYNC.RECONVERGENT B2 ;  /* 0x0000000000027941 */ /* 0x000fea0003800200 */
.L_x_13:
[----:B------:R-:W-:-:S07]  /*0f50*/  VIADD R0, R0, 0x1 ;  /* 0x0000000100007836 */ /* 0x000fce0000000000 */
.L_x_24:
[----:B------:R-:W-:Y:S05]  /*0f60*/  BSYNC.RECONVERGENT B0 ;  /* 0x0000000000007941 */ /* 0x000fea0003800200 */
.L_x_12:
[----:B------:R-:W-:Y:S05]  /*0f70*/  @!P0 BRA `(.L_x_29) ;  /* 0xfffffff000dc8947 */ /* 0x000fea000383ffff */
.L_x_11:
[----:B------:R-:W-:Y:S05]  /*0f80*/  BSYNC.RECONVERGENT B1 ;  /* 0x0000000000017941 */ /* 0x000fea0003800200 */
.L_x_10:
[----:B0-----:R-:W0:Y:S01]  /*0f90*/  S2R R4, SR_LANEID ;  /* 0x0000000000047919 */ /* 0x001e220000000000 */
[----:B------:R-:W1:Y:S08]  /*0fa0*/  REDUX.SUM UR5, R0 ;  /* 0x00000000000573c4 */ /* 0x000e70000000c000 */
[----:B------:R-:W2:Y:S01]  /*0fb0*/  LDC.64 R2, c[0x0][0x380] ;  /* 0x0000e000ff027b82 */ /* 0x000ea20000000a00 */
[----:B------:R-:W-:-:S02]  /*0fc0*/  VOTEU.ANY UR4, UPT, PT ;  /* 0x0000000000047886 */ /* 0x000fc400038e0100 */
[----:B------:R-:W-:Y:S01]  /*0fd0*/  UFLO.U32 UR4, UR4 ;  /* 0x00000004000472bd */ /* 0x000fe200080e0000 */
[----:B--2---:R-:W-:-:S04]  /*0fe0*/  IMAD.WIDE.U32 R20, R20, 0x4, R2 ;  /* 0x0000000414147825 */ /* 0x004fc800078e0002 */
[----:B-1----:R-:W-:Y:S01]  /*0ff0*/  IMAD.U32 R3, RZ, RZ, UR5 ;  /* 0x00000005ff037e24 */ /* 0x002fe2000f8e00ff */
[----:B0-----:R-:W-:-:S13]  /*1000*/  ISETP.EQ.U32.AND P0, PT, R4, UR4, PT ;  /* 0x0000000404007c0c */ /* 0x001fda000bf02070 */
[----:B------:R-:W-:Y:S01]  /*1010*/  @P0 REDG.E.ADD.STRONG.GPU desc[UR6][R20.64], R3 ;  /* 0x000000031400098e */ /* 0x000fe2000c12e106 */
[----:B------:R-:W-:Y:S05]  /*1020*/  EXIT ;  /* 0x000000000000794d */ /* 0x000fea0003800000 */
.L_x_30:
        /* <DEDUP_REMOVED lines=13> */
.L_x_32:


//--------------------- .nv.shared.reserved.0     --------------------------
	.section	.nv.shared.reserved.0,"aw",@nobits
	.weak		__nv_reservedSMEM_offset_0_alias
	.size		__nv_reservedSMEM_offset_0_alias, 0, 64
	.other		__nv_reservedSMEM_offset_0_alias,@"STO_CUDA_RESERVED_SHARED STV_DEFAULT"
__nv_reservedSMEM_offset_0_alias:
	.zero		0
	.zero		64


//--------------------- .nv.constant0._Z9enqueuingP7REQUESTS0_Piiii --------------------------
	.section	.nv.constant0._Z9enqueuingP7REQUESTS0_Piiii,"a",@progbits
	.sectionflags	@""
	.align	4
.nv.constant0._Z9enqueuingP7REQUESTS0_Piiii:
	.zero		932


//--------------------- .nv.constant0._Z24process_facility_requestPiS_S_S_iP7REQUEST --------------------------
	.section	.nv.constant0._Z24process_facility_requestPiS_S_S_iP7REQUEST,"a",@progbits
	.sectionflags	@""
	.align	4
.nv.constant0._Z24process_facility_requestPiS_S_S_iP7REQUEST:
	.zero		944


//--------------------- SYMBOLS --------------------------

	.type		.nv.reservedSmem.offset0,@object
	.size		.nv.reservedSmem.offset0,0x4
